	.target	sm_90a

	.elftype	@"ET_EXEC"


//--------------------- .note.nv.tkinfo           --------------------------
	.section	.note.nv.tkinfo,"",@"SHT_NOTE"
	.sectionflags	@"SHF_NOTE_NV_TKINFO"
	.tkinfo
        /*0018*/ 	.word	0x00000002
        /*0030*/ 	.string	""
        /*0030*/ 	.string	"ptxas"
        /*0030*/ 	.string	"Cuda compilation tools, release 13.0, V13.0.88"
        /*0030*/ 	.string	"Build cuda_13.0.r13.0/compiler.36424714_0"
        /*0030*/ 	.string	"-arch sm_90a -m 64 "



//--------------------- .note.nv.cuinfo           --------------------------
	.section	.note.nv.cuinfo,"",@"SHT_NOTE"
	.sectionflags	@"SHF_NOTE_NV_CUINFO"
        /*0018*/ 	.short	0x0002
        /*001a*/ 	.short	0x005a
        /*001c*/ 	.short	0x0082
	.zero		2


//--------------------- .nv.info                  --------------------------
	.section	.nv.info,"",@"SHT_CUDA_INFO"
	.align	4


	//----- nvinfo : EIATTR_REGCOUNT
	.align		4
        /*0000*/ 	.byte	0x04, 0x2f
        /*0002*/ 	.short	(.L_15 - .L_14)
	.align		4
.L_14:
        /*0004*/ 	.word	index@(_ZN7cutlass13device_kernelINS_4gemm6kernel13GemmUniversalIN4cute5tupleIJiiiiEEENS1_10collective13CollectiveMmaINS1_34MainloopSm90TmaGmmaWarpSpecializedILi9ENS5_IJNS4_1CILi1EEENSA_ILi2EEESB_EEENS1_35KernelTmaWarpSpecializedCooperativeEEENS5_IJNSA_ILi128EEENSA_ILi64EEESH_EEENS_6half_tENS5_IJlSB_lEEESJ_SK_NS4_8TiledMMAINS4_8MMA_AtomIJNS4_4SM904GMMA25MMA_64x64x16_F32F16F16_SSILNSO_5MajorE0ELSQ_0ELNSO_7ScaleInE1ELSR_1EEEEEENS4_6LayoutINS5_IJSC_SB_SB_EEENS5_IJSB_NSA_ILi0EEESW_EEEEENS5_IJNS4_10UnderscoreESZ_SZ_EEEEENS4_23SM90_TMA_LOAD_MULTICASTENS4_14ComposedLayoutINS4_7SwizzleILi3ELi4ELi3EEENS4_18smem_ptr_flag_bitsILi16EEENSU_INS5_IJNSA_ILi8EEESH_EEENS5_IJSH_SB_EEEEEEEvNS4_8identityENS4_13SM90_TMA_LOADES1C_vS1D_EENS_8epilogue10collective6detail29Sm90TmaWarpSpecializedAdapterINS1H_15DefaultEpilogueISJ_SK_SK_NS1G_6thread17LinearCombinationISJ_Li1EffLNS1L_9ScaleType4KindE0ELNS_15FloatRoundStyleE2ESJ_EENS1_15EpilogueDefaultEEEEEvvEEEEvNT_6ParamsE)
        /*0008*/ 	.word	0x000000a8


	//----- nvinfo : EIATTR_FRAME_SIZE
	.align		4
.L_15:
        /*000c*/ 	.byte	0x04, 0x11
        /*000e*/ 	.short	(.L_17 - .L_16)
	.align		4
.L_16:
        /*0010*/ 	.word	index@(_ZN7cutlass13device_kernelINS_4gemm6kernel13GemmUniversalIN4cute5tupleIJiiiiEEENS1_10collective13CollectiveMmaINS1_34MainloopSm90TmaGmmaWarpSpecializedILi9ENS5_IJNS4_1CILi1EEENSA_ILi2EEESB_EEENS1_35KernelTmaWarpSpecializedCooperativeEEENS5_IJNSA_ILi128EEENSA_ILi64EEESH_EEENS_6half_tENS5_IJlSB_lEEESJ_SK_NS4_8TiledMMAINS4_8MMA_AtomIJNS4_4SM904GMMA25MMA_64x64x16_F32F16F16_SSILNSO_5MajorE0ELSQ_0ELNSO_7ScaleInE1ELSR_1EEEEEENS4_6LayoutINS5_IJSC_SB_SB_EEENS5_IJSB_NSA_ILi0EEESW_EEEEENS5_IJNS4_10UnderscoreESZ_SZ_EEEEENS4_23SM90_TMA_LOAD_MULTICASTENS4_14ComposedLayoutINS4_7SwizzleILi3ELi4ELi3EEENS4_18smem_ptr_flag_bitsILi16EEENSU_INS5_IJNSA_ILi8EEESH_EEENS5_IJSH_SB_EEEEEEEvNS4_8identityENS4_13SM90_TMA_LOADES1C_vS1D_EENS_8epilogue10collective6detail29Sm90TmaWarpSpecializedAdapterINS1H_15DefaultEpilogueISJ_SK_SK_NS1G_6thread17LinearCombinationISJ_Li1EffLNS1L_9ScaleType4KindE0ELNS_15FloatRoundStyleE2ESJ_EENS1_15EpilogueDefaultEEEEEvvEEEEvNT_6ParamsE)
        /*0014*/ 	.word	0x00000000


	//----- nvinfo : EIATTR_MIN_STACK_SIZE
	.align		4
.L_17:
        /*0018*/ 	.byte	0x04, 0x12
        /*001a*/ 	.short	(.L_19 - .L_18)
	.align		4
.L_18:
        /*001c*/ 	.word	index@(_ZN7cutlass13device_kernelINS_4gemm6kernel13GemmUniversalIN4cute5tupleIJiiiiEEENS1_10collective13CollectiveMmaINS1_34MainloopSm90TmaGmmaWarpSpecializedILi9ENS5_IJNS4_1CILi1EEENSA_ILi2EEESB_EEENS1_35KernelTmaWarpSpecializedCooperativeEEENS5_IJNSA_ILi128EEENSA_ILi64EEESH_EEENS_6half_tENS5_IJlSB_lEEESJ_SK_NS4_8TiledMMAINS4_8MMA_AtomIJNS4_4SM904GMMA25MMA_64x64x16_F32F16F16_SSILNSO_5MajorE0ELSQ_0ELNSO_7ScaleInE1ELSR_1EEEEEENS4_6LayoutINS5_IJSC_SB_SB_EEENS5_IJSB_NSA_ILi0EEESW_EEEEENS5_IJNS4_10UnderscoreESZ_SZ_EEEEENS4_23SM90_TMA_LOAD_MULTICASTENS4_14ComposedLayoutINS4_7SwizzleILi3ELi4ELi3EEENS4_18smem_ptr_flag_bitsILi16EEENSU_INS5_IJNSA_ILi8EEESH_EEENS5_IJSH_SB_EEEEEEEvNS4_8identityENS4_13SM90_TMA_LOADES1C_vS1D_EENS_8epilogue10collective6detail29Sm90TmaWarpSpecializedAdapterINS1H_15DefaultEpilogueISJ_SK_SK_NS1G_6thread17LinearCombinationISJ_Li1EffLNS1L_9ScaleType4KindE0ELNS_15FloatRoundStyleE2ESJ_EENS1_15EpilogueDefaultEEEEEvvEEEEvNT_6ParamsE)
        /*0020*/ 	.word	0x00000000
.L_19:


//--------------------- .nv.compat                --------------------------
	.section	.nv.compat,"",@"SHT_CUDA_COMPAT_INFO"
	.align	4
        /*0000*/ 	.byte	0x02, 0x09, 0x01, 0x00, 0x02, 0x02, 0x04, 0x00, 0x02, 0x05, 0x05, 0x00, 0x03, 0x07, 0x01, 0x01
        /*0010*/ 	.byte	0x02, 0x03, 0x01, 0x00, 0x02, 0x06, 0x01, 0x00, 0x04, 0x0b, 0x08, 0x00, 0x00, 0x00, 0x00, 0x00
        /*0020*/ 	.byte	0x00, 0x00, 0x00, 0x00


//--------------------- .nv.info._ZN7cutlass13device_kernelINS_4gemm6kernel13GemmUniversalIN4cute5tupleIJiiiiEEENS1_10collective13CollectiveMmaINS1_34MainloopSm90TmaGmmaWarpSpecializedILi9ENS5_IJNS4_1CILi1EEENSA_ILi2EEESB_EEENS1_35KernelTmaWarpSpecializedCooperativeEEENS5_IJNSA_ILi128EEENSA_ILi64EEESH_EEENS_6half_tENS5_IJlSB_lEEESJ_SK_NS4_8TiledMMAINS4_8MMA_AtomIJNS4_4SM904GMMA25MMA_64x64x16_F32F16F16_SSILNSO_5MajorE0ELSQ_0ELNSO_7ScaleInE1ELSR_1EEEEEENS4_6LayoutINS5_IJSC_SB_SB_EEENS5_IJSB_NSA_ILi0EEESW_EEEEENS5_IJNS4_10UnderscoreESZ_SZ_EEEEENS4_23SM90_TMA_LOAD_MULTICASTENS4_14ComposedLayoutINS4_7SwizzleILi3ELi4ELi3EEENS4_18smem_ptr_flag_bitsILi16EEENSU_INS5_IJNSA_ILi8EEESH_EEENS5_IJSH_SB_EEEEEEEvNS4_8identityENS4_13SM90_TMA_LOADES1C_vS1D_EENS_8epilogue10collective6detail29Sm90TmaWarpSpecializedAdapterINS1H_15DefaultEpilogueISJ_SK_SK_NS1G_6thread17LinearCombinationISJ_Li1EffLNS1L_9ScaleType4KindE0ELNS_15FloatRoundStyleE2ESJ_EENS1_15EpilogueDefaultEEEEEvvEEEEvNT_6ParamsE --------------------------
	.section	.nv.info._ZN7cutlass13device_kernelINS_4gemm6kernel13GemmUniversalIN4cute5tupleIJiiiiEEENS1_10collective13CollectiveMmaINS1_34MainloopSm90TmaGmmaWarpSpecializedILi9ENS5_IJNS4_1CILi1EEENSA_ILi2EEESB_EEENS1_35KernelTmaWarpSpecializedCooperativeEEENS5_IJNSA_ILi128EEENSA_ILi64EEESH_EEENS_6half_tENS5_IJlSB_lEEESJ_SK_NS4_8TiledMMAINS4_8MMA_AtomIJNS4_4SM904GMMA25MMA_64x64x16_F32F16F16_SSILNSO_5MajorE0ELSQ_0ELNSO_7ScaleInE1ELSR_1EEEEEENS4_6LayoutINS5_IJSC_SB_SB_EEENS5_IJSB_NSA_ILi0EEESW_EEEEENS5_IJNS4_10UnderscoreESZ_SZ_EEEEENS4_23SM90_TMA_LOAD_MULTICASTENS4_14ComposedLayoutINS4_7SwizzleILi3ELi4ELi3EEENS4_18smem_ptr_flag_bitsILi16EEENSU_INS5_IJNSA_ILi8EEESH_EEENS5_IJSH_SB_EEEEEEEvNS4_8identityENS4_13SM90_TMA_LOADES1C_vS1D_EENS_8epilogue10collective6detail29Sm90TmaWarpSpecializedAdapterINS1H_15DefaultEpilogueISJ_SK_SK_NS1G_6thread17LinearCombinationISJ_Li1EffLNS1L_9ScaleType4KindE0ELNS_15FloatRoundStyleE2ESJ_EENS1_15EpilogueDefaultEEEEEvvEEEEvNT_6ParamsE,"",@"SHT_CUDA_INFO"
	.sectionflags	@""
	.align	4


	//----- nvinfo : EIATTR_CUDA_API_VERSION
	.align		4
        /*0000*/ 	.byte	0x04, 0x37
        /*0002*/ 	.short	(.L_21 - .L_20)
.L_20:
        /*0004*/ 	.word	0x00000082


	//----- nvinfo : EIATTR_KPARAM_INFO
	.align		4
.L_21:
        /*0008*/ 	.byte	0x04, 0x17
        /*000a*/ 	.short	(.L_23 - .L_22)
.L_22:
        /*000c*/ 	.word	0x00000000
        /*0010*/ 	.short	0x0000
        /*0012*/ 	.short	0x0070
        /*0014*/ 	.byte	0x00, 0xf0, 0x01, 0x10


	//----- nvinfo : EIATTR_SPARSE_MMA_MASK
	.align		4
.L_23:
        /*0018*/ 	.byte	0x03, 0x50
        /*001a*/ 	.short	0x0000


	//----- nvinfo : EIATTR_MAXREG_COUNT
	.align		4
        /*001c*/ 	.byte	0x03, 0x1b
        /*001e*/ 	.short	0x00a8


	//----- nvinfo : EIATTR_NUM_BARRIERS
	.align		4
        /*0020*/ 	.byte	0x02, 0x4c
        /*0022*/ 	.byte	0x01
	.zero		1


	//----- nvinfo : EIATTR_EXTERNS
	.align		4
        /*0024*/ 	.byte	0x04, 0x0f
        /*0026*/ 	.short	(.L_25 - .L_24)


	//   ....[0]....
	.align		4
.L_24:
        /*0028*/ 	.word	index@(__assertfail)


	//----- nvinfo : EIATTR_MERCURY_ISA_VERSION
	.align		4
.L_25:
        /*002c*/ 	.byte	0x03, 0x5f
        /*002e*/ 	.short	0x0101


	//----- nvinfo : EIATTR_INT_WARP_WIDE_INSTR_OFFSETS
	.align		4
        /*0030*/ 	.byte	0x04, 0x31
        /*0032*/ 	.short	(.L_27 - .L_26)


	//   ....[0]....
.L_26:
        /*0034*/ 	.word	0x00000540


	//   ....[1]....
        /*0038*/ 	.word	0x00000560


	//   ....[2]....
        /*003c*/ 	.word	0x00000710


	//----- nvinfo : EIATTR_COOP_GROUP_MASK_REGIDS
	.align		4
.L_27:
        /*0040*/ 	.byte	0x04, 0x29
        /*0042*/ 	.short	(.L_29 - .L_28)


	//   ....[0]....
.L_28:
        /*0044*/ 	.word	0xffffffff


	//   ....[1]....
        /*0048*/ 	.word	0xffffffff


	//   ....[2]....
        /*004c*/ 	.word	0xffffffff


	//   ....[3]....
        /*0050*/ 	.word	0xffffffff


	//   ....[4]....
        /*0054*/ 	.word	0xffffffff


	//   ....[5]....
        /*0058*/ 	.word	0xffffffff


	//----- nvinfo : EIATTR_COOP_GROUP_INSTR_OFFSETS
	.align		4
.L_29:
        /*005c*/ 	.byte	0x04, 0x28
        /*005e*/ 	.short	(.L_31 - .L_30)


	//   ....[0]....
.L_30:
        /*0060*/ 	.word	0x00000060


	//   ....[1]....
        /*0064*/ 	.word	0x00000070


	//   ....[2]....
        /*0068*/ 	.word	0x00000130


	//   ....[3]....
        /*006c*/ 	.word	0x00000390


	//   ....[4]....
        /*0070*/ 	.word	0x00000850


	//   ....[5]....
        /*0074*/ 	.word	0x00001290


	//----- nvinfo : EIATTR_REG_RECONFIG
	.align		4
.L_31:
        /*0078*/ 	.byte	0x01, 0x54
	.zero		2


	//----- nvinfo : EIATTR_SYSCALL_OFFSETS
	.align		4
        /*007c*/ 	.byte	0x04, 0x46
        /*007e*/ 	.short	(.L_33 - .L_32)


	//   ....[0]....
.L_32:
        /*0080*/ 	.word	0x00001450


	//----- nvinfo : EIATTR_MBARRIER_INSTR_OFFSETS
	.align		4
.L_33:
        /*0084*/ 	.byte	0x04, 0x39
        /*0086*/ 	.short	(.L_35 - .L_34)


	//   ....[0]....
.L_34:
        /*0088*/ 	.word	0x00000250
        /*008c*/ 	.word	0x000000ff
        /*0090*/ 	.word	0x00000000
        /*0094*/ 	.short	0x0100
        /*0096*/ 	.byte	0x08
	.zero		1


	//   ....[1]....
        /*0098*/ 	.word	0x00000260
        /*009c*/ 	.word	0x000000ff
        /*00a0*/ 	.word	0x00000048
        /*00a4*/ 	.short	0x0100
        /*00a6*/ 	.byte	0x08
	.zero		1


	//   ....[2]....
        /*00a8*/ 	.word	0x00000270
        /*00ac*/ 	.word	0x000000ff
        /*00b0*/ 	.word	0x00000008
        /*00b4*/ 	.short	0x0100
        /*00b6*/ 	.byte	0x08
	.zero		1


	//   ....[3]....
        /*00b8*/ 	.word	0x00000280
        /*00bc*/ 	.word	0x000000ff
        /*00c0*/ 	.word	0x00000050
        /*00c4*/ 	.short	0x0100
        /*00c6*/ 	.byte	0x08
	.zero		1


	//   ....[4]....
        /*00c8*/ 	.word	0x00000290
        /*00cc*/ 	.word	0x000000ff
        /*00d0*/ 	.word	0x00000010
        /*00d4*/ 	.short	0x0100
        /*00d6*/ 	.byte	0x08
	.zero		1


	//   ....[5]....
        /*00d8*/ 	.word	0x000002a0
        /*00dc*/ 	.word	0x000000ff
        /*00e0*/ 	.word	0x00000058
        /*00e4*/ 	.short	0x0100
        /*00e6*/ 	.byte	0x08
	.zero		1


	//   ....[6]....
        /*00e8*/ 	.word	0x000002b0
        /*00ec*/ 	.word	0x000000ff
        /*00f0*/ 	.word	0x00000018
        /*00f4*/ 	.short	0x0100
        /*00f6*/ 	.byte	0x08
	.zero		1


	//   ....[7]....
        /*00f8*/ 	.word	0x000002c0
        /*00fc*/ 	.word	0x000000ff
        /*0100*/ 	.word	0x00000060
        /*0104*/ 	.short	0x0100
        /*0106*/ 	.byte	0x08
	.zero		1


	//   ....[8]....
        /*0108*/ 	.word	0x000002d0
        /*010c*/ 	.word	0x000000ff
        /*0110*/ 	.word	0x00000020
        /*0114*/ 	.short	0x0100
        /*0116*/ 	.byte	0x08
	.zero		1


	//   ....[9]....
        /*0118*/ 	.word	0x000002e0
        /*011c*/ 	.word	0x000000ff
        /*0120*/ 	.word	0x00000068
        /*0124*/ 	.short	0x0100
        /*0126*/ 	.byte	0x08
	.zero		1


	//   ....[10]....
        /*0128*/ 	.word	0x000002f0
        /*012c*/ 	.word	0x000000ff
        /*0130*/ 	.word	0x00000028
        /*0134*/ 	.short	0x0100
        /*0136*/ 	.byte	0x08
	.zero		1


	//   ....[11]....
        /*0138*/ 	.word	0x00000300
        /*013c*/ 	.word	0x000000ff
        /*0140*/ 	.word	0x00000070
        /*0144*/ 	.short	0x0100
        /*0146*/ 	.byte	0x08
	.zero		1


	//   ....[12]....
        /*0148*/ 	.word	0x00000310
        /*014c*/ 	.word	0x000000ff
        /*0150*/ 	.word	0x00000030
        /*0154*/ 	.short	0x0100
        /*0156*/ 	.byte	0x08
	.zero		1


	//   ....[13]....
        /*0158*/ 	.word	0x00000320
        /*015c*/ 	.word	0x000000ff
        /*0160*/ 	.word	0x00000078
        /*0164*/ 	.short	0x0100
        /*0166*/ 	.byte	0x08
	.zero		1


	//   ....[14]....
        /*0168*/ 	.word	0x00000330
        /*016c*/ 	.word	0x000000ff
        /*0170*/ 	.word	0x00000038
        /*0174*/ 	.short	0x0100
        /*0176*/ 	.byte	0x08
	.zero		1


	//   ....[15]....
        /*0178*/ 	.word	0x00000340
        /*017c*/ 	.word	0x000000ff
        /*0180*/ 	.word	0x00000080
        /*0184*/ 	.short	0x0100
        /*0186*/ 	.byte	0x08
	.zero		1


	//   ....[16]....
        /*0188*/ 	.word	0x00000350
        /*018c*/ 	.word	0x000000ff
        /*0190*/ 	.word	0x00000040
        /*0194*/ 	.short	0x0100
        /*0196*/ 	.byte	0x08
	.zero		1


	//   ....[17]....
        /*0198*/ 	.word	0x00000360
        /*019c*/ 	.word	0x000000ff
        /*01a0*/ 	.word	0x00000088
        /*01a4*/ 	.short	0x0100
        /*01a6*/ 	.byte	0x08
	.zero		1


	//   ....[18]....
        /*01a8*/ 	.word	0x00000790
        /*01ac*/ 	.word	0x000000ff
        /*01b0*/ 	.word	0x000000a0
        /*01b4*/ 	.short	0x0100
        /*01b6*/ 	.byte	0x06
	.zero		1


	//   ....[19]....
        /*01b8*/ 	.word	0x00000800
        /*01bc*/ 	.word	0x000000ff
        /*01c0*/ 	.word	0x000000a8
        /*01c4*/ 	.short	0x0100
        /*01c6*/ 	.byte	0x06
	.zero		1


	//   ....[20]....
        /*01c8*/ 	.word	0x00001510
        /*01cc*/ 	.word	0x00000003
        /*01d0*/ 	.word	0x00000000
        /*01d4*/ 	.short	0x010a
        /*01d6*/ 	.byte	0x3f
	.zero		1


	//   ....[21]....
        /*01d8*/ 	.word	0x00001550
        /*01dc*/ 	.word	0x00000003
        /*01e0*/ 	.word	0x00000000
        /*01e4*/ 	.short	0x010a
        /*01e6*/ 	.byte	0x3f
	.zero		1


	//   ....[22]....
        /*01e8*/ 	.word	0x00001920
        /*01ec*/ 	.word	0x00000005
        /*01f0*/ 	.word	0x00000000
        /*01f4*/ 	.short	0x010a
        /*01f6*/ 	.byte	0x3f
	.zero		1


	//   ....[23]....
        /*01f8*/ 	.word	0x00001960
        /*01fc*/ 	.word	0x00000005
        /*0200*/ 	.word	0x00000000
        /*0204*/ 	.short	0x010a
        /*0206*/ 	.byte	0x3f
	.zero		1


	//   ....[24]....
        /*0208*/ 	.word	0x00001bc0
        /*020c*/ 	.word	0x00000005
        /*0210*/ 	.word	0x00000000
        /*0214*/ 	.short	0x0101
        /*0216*/ 	.byte	0x3f
	.zero		1


	//   ....[25]....
        /*0218*/ 	.word	0x00001de0
        /*021c*/ 	.word	0x00000003
        /*0220*/ 	.word	0x00000000
        /*0224*/ 	.short	0x0101
        /*0226*/ 	.byte	0x3f
	.zero		1


	//   ....[26]....
        /*0228*/ 	.word	0x00005280
        /*022c*/ 	.word	0x00000016
        /*0230*/ 	.word	0x00000048
        /*0234*/ 	.short	0x010a
        /*0236*/ 	.byte	0x3f
	.zero		1


	//   ....[27]....
        /*0238*/ 	.word	0x000055e0
        /*023c*/ 	.word	0x00000003
        /*0240*/ 	.word	0x000000a8
        /*0244*/ 	.short	0x0101
        /*0246*/ 	.byte	0x3f
	.zero		1


	//   ....[28]....
        /*0248*/ 	.word	0x00005d30
        /*024c*/ 	.word	0x00000007
        /*0250*/ 	.word	0x00000000
        /*0254*/ 	.short	0x010a
        /*0256*/ 	.byte	0x3f
	.zero		1


	//   ....[29]....
        /*0258*/ 	.word	0x00005db0
        /*025c*/ 	.word	0x00000008
        /*0260*/ 	.word	0x00000000
        /*0264*/ 	.short	0x010a
        /*0266*/ 	.byte	0x3f
	.zero		1


	//   ....[30]....
        /*0268*/ 	.word	0x00005e40
        /*026c*/ 	.word	0x00000009
        /*0270*/ 	.word	0x00000000
        /*0274*/ 	.short	0x010a
        /*0276*/ 	.byte	0x3f
	.zero		1


	//   ....[31]....
        /*0278*/ 	.word	0x00005ed0
        /*027c*/ 	.word	0x00000008
        /*0280*/ 	.word	0x00000000
        /*0284*/ 	.short	0x010a
        /*0286*/ 	.byte	0x3f
	.zero		1


	//   ....[32]....
        /*0288*/ 	.word	0x00005f60
        /*028c*/ 	.word	0x00000009
        /*0290*/ 	.word	0x00000000
        /*0294*/ 	.short	0x010a
        /*0296*/ 	.byte	0x3f
	.zero		1


	//   ....[33]....
        /*0298*/ 	.word	0x00005ff0
        /*029c*/ 	.word	0x00000008
        /*02a0*/ 	.word	0x00000000
        /*02a4*/ 	.short	0x010a
        /*02a6*/ 	.byte	0x3f
	.zero		1


	//   ....[34]....
        /*02a8*/ 	.word	0x00006080
        /*02ac*/ 	.word	0x00000009
        /*02b0*/ 	.word	0x00000000
        /*02b4*/ 	.short	0x010a
        /*02b6*/ 	.byte	0x3f
	.zero		1


	//   ....[35]....
        /*02b8*/ 	.word	0x00006110
        /*02bc*/ 	.word	0x00000006
        /*02c0*/ 	.word	0x00000000
        /*02c4*/ 	.short	0x010a
        /*02c6*/ 	.byte	0x3f
	.zero		1


	//   ....[36]....
        /*02c8*/ 	.word	0x000061a0
        /*02cc*/ 	.word	0x00000003
        /*02d0*/ 	.word	0x00000000
        /*02d4*/ 	.short	0x010a
        /*02d6*/ 	.byte	0x3f
	.zero		1


	//   ....[37]....
        /*02d8*/ 	.word	0x00006200
        /*02dc*/ 	.word	0x00000003
        /*02e0*/ 	.word	0x00000000
        /*02e4*/ 	.short	0x010a
        /*02e6*/ 	.byte	0x3f
	.zero		1


	//   ....[38]....
        /*02e8*/ 	.word	0x00006250
        /*02ec*/ 	.word	0x00000005
        /*02f0*/ 	.word	0x00000000
        /*02f4*/ 	.short	0x010a
        /*02f6*/ 	.byte	0x3f
	.zero		1


	//   ....[39]....
        /*02f8*/ 	.word	0x00006320
        /*02fc*/ 	.word	0x00000016
        /*0300*/ 	.word	0x00000048
        /*0304*/ 	.short	0x010a
        /*0306*/ 	.byte	0x3f
	.zero		1


	//   ....[40]....
        /*0308*/ 	.word	0x000063f0
        /*030c*/ 	.word	0x00000007
        /*0310*/ 	.word	0x00000000
        /*0314*/ 	.short	0x010a
        /*0316*/ 	.byte	0x3f
	.zero		1


	//   ....[41]....
        /*0318*/ 	.word	0x00006440
        /*031c*/ 	.word	0x00000008
        /*0320*/ 	.word	0x00000000
        /*0324*/ 	.short	0x010a
        /*0326*/ 	.byte	0x3f
	.zero		1


	//   ....[42]....
        /*0328*/ 	.word	0x00006490
        /*032c*/ 	.word	0x00000009
        /*0330*/ 	.word	0x00000000
        /*0334*/ 	.short	0x010a
        /*0336*/ 	.byte	0x3f
	.zero		1


	//   ....[43]....
        /*0338*/ 	.word	0x000064e0
        /*033c*/ 	.word	0x00000008
        /*0340*/ 	.word	0x00000000
        /*0344*/ 	.short	0x010a
        /*0346*/ 	.byte	0x3f
	.zero		1


	//   ....[44]....
        /*0348*/ 	.word	0x00006530
        /*034c*/ 	.word	0x00000009
        /*0350*/ 	.word	0x00000000
        /*0354*/ 	.short	0x010a
        /*0356*/ 	.byte	0x3f
	.zero		1


	//   ....[45]....
        /*0358*/ 	.word	0x00006580
        /*035c*/ 	.word	0x00000008
        /*0360*/ 	.word	0x00000000
        /*0364*/ 	.short	0x010a
        /*0366*/ 	.byte	0x3f
	.zero		1


	//   ....[46]....
        /*0368*/ 	.word	0x000065d0
        /*036c*/ 	.word	0x00000009
        /*0370*/ 	.word	0x00000000
        /*0374*/ 	.short	0x010a
        /*0376*/ 	.byte	0x3f
	.zero		1


	//   ....[47]....
        /*0378*/ 	.word	0x00006620
        /*037c*/ 	.word	0x00000006
        /*0380*/ 	.word	0x00000000
        /*0384*/ 	.short	0x010a
        /*0386*/ 	.byte	0x3f
	.zero		1


	//----- nvinfo : EIATTR_NUM_MBARRIERS
	.align		4
.L_35:
        /*0388*/ 	.byte	0x03, 0x38
        /*038a*/ 	.short	0x0014


	//----- nvinfo : EIATTR_EXIT_INSTR_OFFSETS
	.align		4
        /*038c*/ 	.byte	0x04, 0x1c
        /*038e*/ 	.short	(.L_37 - .L_36)


	//   ....[0]....
.L_36:
        /*0390*/ 	.word	0x000009b0


	//   ....[1]....
        /*0394*/ 	.word	0x000011c0


	//   ....[2]....
        /*0398*/ 	.word	0x000049a0


	//   ....[3]....
        /*039c*/ 	.word	0x00004f00


	//   ....[4]....
        /*03a0*/ 	.word	0x000061f0


	//----- nvinfo : EIATTR_MAX_THREADS
	.align		4
.L_37:
        /*03a4*/ 	.byte	0x04, 0x05
        /*03a6*/ 	.short	(.L_39 - .L_38)
.L_38:
        /*03a8*/ 	.word	0x00000180
        /*03ac*/ 	.word	0x00000001
        /*03b0*/ 	.word	0x00000001


	//----- nvinfo : EIATTR_CRS_STACK_SIZE
	.align		4
.L_39:
        /*03b4*/ 	.byte	0x04, 0x1e
        /*03b6*/ 	.short	(.L_41 - .L_40)
.L_40:
        /*03b8*/ 	.word	0x00000000


	//----- nvinfo : EIATTR_CBANK_PARAM_SIZE
	.align		4
.L_41:
        /*03bc*/ 	.byte	0x03, 0x19
        /*03be*/ 	.short	0x0470


	//----- nvinfo : EIATTR_PARAM_CBANK
	.align		4
        /*03c0*/ 	.byte	0x04, 0x0a
        /*03c2*/ 	.short	(.L_43 - .L_42)
	.align		4
.L_42:
        /*03c4*/ 	.word	index@(.nv.constant0._ZN7cutlass13device_kernelINS_4gemm6kernel13GemmUniversalIN4cute5tupleIJiiiiEEENS1_10collective13CollectiveMmaINS1_34MainloopSm90TmaGmmaWarpSpecializedILi9ENS5_IJNS4_1CILi1EEENSA_ILi2EEESB_EEENS1_35KernelTmaWarpSpecializedCooperativeEEENS5_IJNSA_ILi128EEENSA_ILi64EEESH_EEENS_6half_tENS5_IJlSB_lEEESJ_SK_NS4_8TiledMMAINS4_8MMA_AtomIJNS4_4SM904GMMA25MMA_64x64x16_F32F16F16_SSILNSO_5MajorE0ELSQ_0ELNSO_7ScaleInE1ELSR_1EEEEEENS4_6LayoutINS5_IJSC_SB_SB_EEENS5_IJSB_NSA_ILi0EEESW_EEEEENS5_IJNS4_10UnderscoreESZ_SZ_EEEEENS4_23SM90_TMA_LOAD_MULTICASTENS4_14ComposedLayoutINS4_7SwizzleILi3ELi4ELi3EEENS4_18smem_ptr_flag_bitsILi16EEENSU_INS5_IJNSA_ILi8EEESH_EEENS5_IJSH_SB_EEEEEEEvNS4_8identityENS4_13SM90_TMA_LOADES1C_vS1D_EENS_8epilogue10collective6detail29Sm90TmaWarpSpecializedAdapterINS1H_15DefaultEpilogueISJ_SK_SK_NS1G_6thread17LinearCombinationISJ_Li1EffLNS1L_9ScaleType4KindE0ELNS_15FloatRoundStyleE2ESJ_EENS1_15EpilogueDefaultEEEEEvvEEEEvNT_6ParamsE)
        /*03c8*/ 	.short	0x0210
        /*03ca*/ 	.short	0x0470


	//----- nvinfo : EIATTR_SW_WAR
	.align		4
.L_43:
        /*03cc*/ 	.byte	0x04, 0x36
        /*03ce*/ 	.short	(.L_45 - .L_44)
.L_44:
        /*03d0*/ 	.word	0x00000008
.L_45:


//--------------------- .nv.callgraph             --------------------------
	.section	.nv.callgraph,"",@"SHT_CUDA_CALLGRAPH"
	.align	4
	.sectionentsize	8
	.align		4
        /*0000*/ 	.word	0x00000000
	.align		4
        /*0004*/ 	.word	0xffffffff
	.align		4
        /*0008*/ 	.word	index@(_ZN7cutlass13device_kernelINS_4gemm6kernel13GemmUniversalIN4cute5tupleIJiiiiEEENS1_10collective13CollectiveMmaINS1_34MainloopSm90TmaGmmaWarpSpecializedILi9ENS5_IJNS4_1CILi1EEENSA_ILi2EEESB_EEENS1_35KernelTmaWarpSpecializedCooperativeEEENS5_IJNSA_ILi128EEENSA_ILi64EEESH_EEENS_6half_tENS5_IJlSB_lEEESJ_SK_NS4_8TiledMMAINS4_8MMA_AtomIJNS4_4SM904GMMA25MMA_64x64x16_F32F16F16_SSILNSO_5MajorE0ELSQ_0ELNSO_7ScaleInE1ELSR_1EEEEEENS4_6LayoutINS5_IJSC_SB_SB_EEENS5_IJSB_NSA_ILi0EEESW_EEEEENS5_IJNS4_10UnderscoreESZ_SZ_EEEEENS4_23SM90_TMA_LOAD_MULTICASTENS4_14ComposedLayoutINS4_7SwizzleILi3ELi4ELi3EEENS4_18smem_ptr_flag_bitsILi16EEENSU_INS5_IJNSA_ILi8EEESH_EEENS5_IJSH_SB_EEEEEEEvNS4_8identityENS4_13SM90_TMA_LOADES1C_vS1D_EENS_8epilogue10collective6detail29Sm90TmaWarpSpecializedAdapterINS1H_15DefaultEpilogueISJ_SK_SK_NS1G_6thread17LinearCombinationISJ_Li1EffLNS1L_9ScaleType4KindE0ELNS_15FloatRoundStyleE2ESJ_EENS1_15EpilogueDefaultEEEEEvvEEEEvNT_6ParamsE)
	.align		4
        /*000c*/ 	.word	index@(__assertfail)
	.align		4
        /*0010*/ 	.word	0x00000000
	.align		4
        /*0014*/ 	.word	0xfffffffe
	.align		4
        /*0018*/ 	.word	0x00000000
	.align		4
        /*001c*/ 	.word	0xfffffffd
	.align		4
        /*0020*/ 	.word	0x00000000
	.align		4
        /*0024*/ 	.word	0xfffffffc


//--------------------- .nv.constant4             --------------------------
	.section	.nv.constant4,"a",@progbits
	.align	8
	.align		8
.nv.constant4:
        /*0000*/ 	.dword	__assertfail
	.align		8
        /*0008*/ 	.dword	__unnamed_1
	.align		8
        /*0010*/ 	.dword	_ZN39_INTERNAL_5a956747_4_k_cu_b11b12f6_26204cuda3std3__45__cpo5beginE
	.align		8
        /*0018*/ 	.dword	_ZN39_INTERNAL_5a956747_4_k_cu_b11b12f6_26204cuda3std3__45__cpo3endE
	.align		8
        /*0020*/ 	.dword	_ZN39_INTERNAL_5a956747_4_k_cu_b11b12f6_26204cuda3std3__45__cpo6cbeginE
	.align		8
        /*0028*/ 	.dword	_ZN39_INTERNAL_5a956747_4_k_cu_b11b12f6_26204cuda3std3__45__cpo4cendE
	.align		8
        /*0030*/ 	.dword	_ZN39_INTERNAL_5a956747_4_k_cu_b11b12f6_26204cuda3std3__441_GLOBAL__N__5a956747_4_k_cu_b11b12f6_26206ignoreE
	.align		8
        /*0038*/ 	.dword	_ZN39_INTERNAL_5a956747_4_k_cu_b11b12f6_26204cuda3std3__419piecewise_constructE
	.align		8
        /*0040*/ 	.dword	_ZN39_INTERNAL_5a956747_4_k_cu_b11b12f6_26204cuda3std3__48in_placeE
	.align		8
        /*0048*/ 	.dword	_ZN39_INTERNAL_5a956747_4_k_cu_b11b12f6_26204cuda3std6ranges3__45__cpo4swapE
	.align		8
        /*0050*/ 	.dword	_ZN39_INTERNAL_5a956747_4_k_cu_b11b12f6_26204cuda3std6ranges3__45__cpo9iter_moveE
	.align		8
        /*0058*/ 	.dword	_ZN39_INTERNAL_5a956747_4_k_cu_b11b12f6_26204cute7productE
	.align		8
        /*0060*/ 	.dword	_ZN39_INTERNAL_5a956747_4_k_cu_b11b12f6_26204cute1_E
	.align		8
        /*0068*/ 	.dword	$str$22
	.align		8
        /*0070*/ 	.dword	$str$23


//--------------------- .text._ZN7cutlass13device_kernelINS_4gemm6kernel13GemmUniversalIN4cute5tupleIJiiiiEEENS1_10collective13CollectiveMmaINS1_34MainloopSm90TmaGmmaWarpSpecializedILi9ENS5_IJNS4_1CILi1EEENSA_ILi2EEESB_EEENS1_35KernelTmaWarpSpecializedCooperativeEEENS5_IJNSA_ILi128EEENSA_ILi64EEESH_EEENS_6half_tENS5_IJlSB_lEEESJ_SK_NS4_8TiledMMAINS4_8MMA_AtomIJNS4_4SM904GMMA25MMA_64x64x16_F32F16F16_SSILNSO_5MajorE0ELSQ_0ELNSO_7ScaleInE1ELSR_1EEEEEENS4_6LayoutINS5_IJSC_SB_SB_EEENS5_IJSB_NSA_ILi0EEESW_EEEEENS5_IJNS4_10UnderscoreESZ_SZ_EEEEENS4_23SM90_TMA_LOAD_MULTICASTENS4_14ComposedLayoutINS4_7SwizzleILi3ELi4ELi3EEENS4_18smem_ptr_flag_bitsILi16EEENSU_INS5_IJNSA_ILi8EEESH_EEENS5_IJSH_SB_EEEEEEEvNS4_8identityENS4_13SM90_TMA_LOADES1C_vS1D_EENS_8epilogue10collective6detail29Sm90TmaWarpSpecializedAdapterINS1H_15DefaultEpilogueISJ_SK_SK_NS1G_6thread17LinearCombinationISJ_Li1EffLNS1L_9ScaleType4KindE0ELNS_15FloatRoundStyleE2ESJ_EENS1_15EpilogueDefaultEEEEEvvEEEEvNT_6ParamsE --------------------------
	.section	.text._ZN7cutlass13device_kernelINS_4gemm6kernel13GemmUniversalIN4cute5tupleIJiiiiEEENS1_10collective13CollectiveMmaINS1_34MainloopSm90TmaGmmaWarpSpecializedILi9ENS5_IJNS4_1CILi1EEENSA_ILi2EEESB_EEENS1_35KernelTmaWarpSpecializedCooperativeEEENS5_IJNSA_ILi128EEENSA_ILi64EEESH_EEENS_6half_tENS5_IJlSB_lEEESJ_SK_NS4_8TiledMMAINS4_8MMA_AtomIJNS4_4SM904GMMA25MMA_64x64x16_F32F16F16_SSILNSO_5MajorE0ELSQ_0ELNSO_7ScaleInE1ELSR_1EEEEEENS4_6LayoutINS5_IJSC_SB_SB_EEENS5_IJSB_NSA_ILi0EEESW_EEEEENS5_IJNS4_10UnderscoreESZ_SZ_EEEEENS4_23SM90_TMA_LOAD_MULTICASTENS4_14ComposedLayoutINS4_7SwizzleILi3ELi4ELi3EEENS4_18smem_ptr_flag_bitsILi16EEENSU_INS5_IJNSA_ILi8EEESH_EEENS5_IJSH_SB_EEEEEEEvNS4_8identityENS4_13SM90_TMA_LOADES1C_vS1D_EENS_8epilogue10collective6detail29Sm90TmaWarpSpecializedAdapterINS1H_15DefaultEpilogueISJ_SK_SK_NS1G_6thread17LinearCombinationISJ_Li1EffLNS1L_9ScaleType4KindE0ELNS_15FloatRoundStyleE2ESJ_EENS1_15EpilogueDefaultEEEEEvvEEEEvNT_6ParamsE,"ax",@progbits
	.align	128
.text._ZN7cutlass13device_kernelINS_4gemm6kernel13GemmUniversalIN4cute5tupleIJiiiiEEENS1_10collective13CollectiveMmaINS1_34MainloopSm90TmaGmmaWarpSpecializedILi9ENS5_IJNS4_1CILi1EEENSA_ILi2EEESB_EEENS1_35KernelTmaWarpSpecializedCooperativeEEENS5_IJNSA_ILi128EEENSA_ILi64EEESH_EEENS_6half_tENS5_IJlSB_lEEESJ_SK_NS4_8TiledMMAINS4_8MMA_AtomIJNS4_4SM904GMMA25MMA_64x64x16_F32F16F16_SSILNSO_5MajorE0ELSQ_0ELNSO_7ScaleInE1ELSR_1EEEEEENS4_6LayoutINS5_IJSC_SB_SB_EEENS5_IJSB_NSA_ILi0EEESW_EEEEENS5_IJNS4_10UnderscoreESZ_SZ_EEEEENS4_23SM90_TMA_LOAD_MULTICASTENS4_14ComposedLayoutINS4_7SwizzleILi3ELi4ELi3EEENS4_18smem_ptr_flag_bitsILi16EEENSU_INS5_IJNSA_ILi8EEESH_EEENS5_IJSH_SB_EEEEEEEvNS4_8identityENS4_13SM90_TMA_LOADES1C_vS1D_EENS_8epilogue10collective6detail29Sm90TmaWarpSpecializedAdapterINS1H_15DefaultEpilogueISJ_SK_SK_NS1G_6thread17LinearCombinationISJ_Li1EffLNS1L_9ScaleType4KindE0ELNS_15FloatRoundStyleE2ESJ_EENS1_15EpilogueDefaultEEEEEvvEEEEvNT_6ParamsE:
        .type           _ZN7cutlass13device_kernelINS_4gemm6kernel13GemmUniversalIN4cute5tupleIJiiiiEEENS1_10collective13CollectiveMmaINS1_34MainloopSm90TmaGmmaWarpSpecializedILi9ENS5_IJNS4_1CILi1EEENSA_ILi2EEESB_EEENS1_35KernelTmaWarpSpecializedCooperativeEEENS5_IJNSA_ILi128EEENSA_ILi64EEESH_EEENS_6half_tENS5_IJlSB_lEEESJ_SK_NS4_8TiledMMAINS4_8MMA_AtomIJNS4_4SM904GMMA25MMA_64x64x16_F32F16F16_SSILNSO_5MajorE0ELSQ_0ELNSO_7ScaleInE1ELSR_1EEEEEENS4_6LayoutINS5_IJSC_SB_SB_EEENS5_IJSB_NSA_ILi0EEESW_EEEEENS5_IJNS4_10UnderscoreESZ_SZ_EEEEENS4_23SM90_TMA_LOAD_MULTICASTENS4_14ComposedLayoutINS4_7SwizzleILi3ELi4ELi3EEENS4_18smem_ptr_flag_bitsILi16EEENSU_INS5_IJNSA_ILi8EEESH_EEENS5_IJSH_SB_EEEEEEEvNS4_8identityENS4_13SM90_TMA_LOADES1C_vS1D_EENS_8epilogue10collective6detail29Sm90TmaWarpSpecializedAdapterINS1H_15DefaultEpilogueISJ_SK_SK_NS1G_6thread17LinearCombinationISJ_Li1EffLNS1L_9ScaleType4KindE0ELNS_15FloatRoundStyleE2ESJ_EENS1_15EpilogueDefaultEEEEEvvEEEEvNT_6ParamsE,@function
        .size           _ZN7cutlass13device_kernelINS_4gemm6kernel13GemmUniversalIN4cute5tupleIJiiiiEEENS1_10collective13CollectiveMmaINS1_34MainloopSm90TmaGmmaWarpSpecializedILi9ENS5_IJNS4_1CILi1EEENSA_ILi2EEESB_EEENS1_35KernelTmaWarpSpecializedCooperativeEEENS5_IJNSA_ILi128EEENSA_ILi64EEESH_EEENS_6half_tENS5_IJlSB_lEEESJ_SK_NS4_8TiledMMAINS4_8MMA_AtomIJNS4_4SM904GMMA25MMA_64x64x16_F32F16F16_SSILNSO_5MajorE0ELSQ_0ELNSO_7ScaleInE1ELSR_1EEEEEENS4_6LayoutINS5_IJSC_SB_SB_EEENS5_IJSB_NSA_ILi0EEESW_EEEEENS5_IJNS4_10UnderscoreESZ_SZ_EEEEENS4_23SM90_TMA_LOAD_MULTICASTENS4_14ComposedLayoutINS4_7SwizzleILi3ELi4ELi3EEENS4_18smem_ptr_flag_bitsILi16EEENSU_INS5_IJNSA_ILi8EEESH_EEENS5_IJSH_SB_EEEEEEEvNS4_8identityENS4_13SM90_TMA_LOADES1C_vS1D_EENS_8epilogue10collective6detail29Sm90TmaWarpSpecializedAdapterINS1H_15DefaultEpilogueISJ_SK_SK_NS1G_6thread17LinearCombinationISJ_Li1EffLNS1L_9ScaleType4KindE0ELNS_15FloatRoundStyleE2ESJ_EENS1_15EpilogueDefaultEEEEEvvEEEEvNT_6ParamsE,(.L_x_146 - _ZN7cutlass13device_kernelINS_4gemm6kernel13GemmUniversalIN4cute5tupleIJiiiiEEENS1_10collective13CollectiveMmaINS1_34MainloopSm90TmaGmmaWarpSpecializedILi9ENS5_IJNS4_1CILi1EEENSA_ILi2EEESB_EEENS1_35KernelTmaWarpSpecializedCooperativeEEENS5_IJNSA_ILi128EEENSA_ILi64EEESH_EEENS_6half_tENS5_IJlSB_lEEESJ_SK_NS4_8TiledMMAINS4_8MMA_AtomIJNS4_4SM904GMMA25MMA_64x64x16_F32F16F16_SSILNSO_5MajorE0ELSQ_0ELNSO_7ScaleInE1ELSR_1EEEEEENS4_6LayoutINS5_IJSC_SB_SB_EEENS5_IJSB_NSA_ILi0EEESW_EEEEENS5_IJNS4_10UnderscoreESZ_SZ_EEEEENS4_23SM90_TMA_LOAD_MULTICASTENS4_14ComposedLayoutINS4_7SwizzleILi3ELi4ELi3EEENS4_18smem_ptr_flag_bitsILi16EEENSU_INS5_IJNSA_ILi8EEESH_EEENS5_IJSH_SB_EEEEEEEvNS4_8identityENS4_13SM90_TMA_LOADES1C_vS1D_EENS_8epilogue10collective6detail29Sm90TmaWarpSpecializedAdapterINS1H_15DefaultEpilogueISJ_SK_SK_NS1G_6thread17LinearCombinationISJ_Li1EffLNS1L_9ScaleType4KindE0ELNS_15FloatRoundStyleE2ESJ_EENS1_15EpilogueDefaultEEEEEvvEEEEvNT_6ParamsE)
        .other          _ZN7cutlass13device_kernelINS_4gemm6kernel13GemmUniversalIN4cute5tupleIJiiiiEEENS1_10collective13CollectiveMmaINS1_34MainloopSm90TmaGmmaWarpSpecializedILi9ENS5_IJNS4_1CILi1EEENSA_ILi2EEESB_EEENS1_35KernelTmaWarpSpecializedCooperativeEEENS5_IJNSA_ILi128EEENSA_ILi64EEESH_EEENS_6half_tENS5_IJlSB_lEEESJ_SK_NS4_8TiledMMAINS4_8MMA_AtomIJNS4_4SM904GMMA25MMA_64x64x16_F32F16F16_SSILNSO_5MajorE0ELSQ_0ELNSO_7ScaleInE1ELSR_1EEEEEENS4_6LayoutINS5_IJSC_SB_SB_EEENS5_IJSB_NSA_ILi0EEESW_EEEEENS5_IJNS4_10UnderscoreESZ_SZ_EEEEENS4_23SM90_TMA_LOAD_MULTICASTENS4_14ComposedLayoutINS4_7SwizzleILi3ELi4ELi3EEENS4_18smem_ptr_flag_bitsILi16EEENSU_INS5_IJNSA_ILi8EEESH_EEENS5_IJSH_SB_EEEEEEEvNS4_8identityENS4_13SM90_TMA_LOADES1C_vS1D_EENS_8epilogue10collective6detail29Sm90TmaWarpSpecializedAdapterINS1H_15DefaultEpilogueISJ_SK_SK_NS1G_6thread17LinearCombinationISJ_Li1EffLNS1L_9ScaleType4KindE0ELNS_15FloatRoundStyleE2ESJ_EENS1_15EpilogueDefaultEEEEEvvEEEEvNT_6ParamsE,@"STO_CUDA_ENTRY STV_DEFAULT"
_ZN7cutlass13device_kernelINS_4gemm6kernel13GemmUniversalIN4cute5tupleIJiiiiEEENS1_10collective13CollectiveMmaINS1_34MainloopSm90TmaGmmaWarpSpecializedILi9ENS5_IJNS4_1CILi1EEENSA_ILi2EEESB_EEENS1_35KernelTmaWarpSpecializedCooperativeEEENS5_IJNSA_ILi128EEENSA_ILi64EEESH_EEENS_6half_tENS5_IJlSB_lEEESJ_SK_NS4_8TiledMMAINS4_8MMA_AtomIJNS4_4SM904GMMA25MMA_64x64x16_F32F16F16_SSILNSO_5MajorE0ELSQ_0ELNSO_7ScaleInE1ELSR_1EEEEEENS4_6LayoutINS5_IJSC_SB_SB_EEENS5_IJSB_NSA_ILi0EEESW_EEEEENS5_IJNS4_10UnderscoreESZ_SZ_EEEEENS4_23SM90_TMA_LOAD_MULTICASTENS4_14ComposedLayoutINS4_7SwizzleILi3ELi4ELi3EEENS4_18smem_ptr_flag_bitsILi16EEENSU_INS5_IJNSA_ILi8EEESH_EEENS5_IJSH_SB_EEEEEEEvNS4_8identityENS4_13SM90_TMA_LOADES1C_vS1D_EENS_8epilogue10collective6detail29Sm90TmaWarpSpecializedAdapterINS1H_15DefaultEpilogueISJ_SK_SK_NS1G_6thread17LinearCombinationISJ_Li1EffLNS1L_9ScaleType4KindE0ELNS_15FloatRoundStyleE2ESJ_EENS1_15EpilogueDefaultEEEEEvvEEEEvNT_6ParamsE:
[----:B------:R-:W0:Y:S01]  /*0000*/  LDC R1, c[0x0][0x28] ;  /* 0x00000a00ff017b82 */ /* 0x000e220000000800 */
[----:B------:R-:W1:Y:S01]  /*0010*/  S2R R18, SR_TID.X ;  /* 0x0000000000127919 */ /* 0x000e620000002100 */
[----:B------:R-:W-:Y:S01]  /*0020*/  ELECT P0, URZ, PT ;  /* 0x00000000003f782f */ /* 0x000fe20003800000 */
[----:B------:R-:W-:Y:S01]  /*0030*/  BSSY B0, `(.L_x_0) ;  /* 0x000000f000007945 */ /* 0x000fe20003800000 */
[--C-:B-1----:R-:W-:Y:S02]  /*0040*/  SHF.R.U32.HI R0, RZ, 0x5, R18.reuse ;  /* 0x00000005ff007819 */ /* 0x102fe40000011612 */
[----:B------:R-:W-:-:S03]  /*0050*/  SHF.R.U32.HI R3, RZ, 0x7, R18 ;  /* 0x00000007ff037819 */ /* 0x000fc60000011612 */
[----:B------:R-:W1:Y:S04]  /*0060*/  SHFL.IDX PT, R2, R0, RZ, 0x1f ;  /* 0x00001fff00027589 */ /* 0x000e6800000e0000 */
[----:B------:R2:W3:Y:S01]  /*0070*/  SHFL.IDX PT, R5, R3, RZ, 0x1f ;  /* 0x00001fff03057589 */ /* 0x0004e200000e0000 */
[----:B-1----:R-:W-:-:S13]  /*0080*/  ISETP.NE.OR P0, PT, R2, RZ, !P0 ;  /* 0x000000ff0200720c */ /* 0x002fda0004705670 */
[----:B0-23--:R-:W-:Y:S05]  /*0090*/  @P0 BRA `(.L_x_1) ;  /* 0x0000000000200947 */ /* 0x00dfea0003800000 */
[----:B------:R-:W-:Y:S02]  /*00a0*/  ULDC.64 UR4, c[0x0][0x198] ;  /* 0x0000660000047ab9 */ /* 0x000fe40000000a00 */
[----:B------:R-:W-:Y:S02]  /*00b0*/  UIADD3 UR6, UP0, UR4, 0xf0, URZ ;  /* 0x000000f004067890 */ /* 0x000fe4000ff1e03f */
[----:B------:R-:W-:Y:S02]  /*00c0*/  UIADD3 UR4, UP1, UR4, 0x1f0, URZ ;  /* 0x000001f004047890 */ /* 0x000fe4000ff3e03f */
[----:B------:R-:W-:Y:S02]  /*00d0*/  UIADD3.X UR7, URZ, UR5, URZ, UP0, !UPT ;  /* 0x000000053f077290 */ /* 0x000fe400087fe43f */
[----:B------:R-:W-:-:S07]  /*00e0*/  UIADD3.X UR5, URZ, UR5, URZ, UP1, !UPT ;  /* 0x000000053f057290 */ /* 0x000fce0008ffe43f */
[----:B------:R0:W-:Y:S02]  /*00f0*/  UTMACCTL.PF [UR6] ;  /* 0x00000000060079b9 */ /* 0x0001e40008040000 */
[----:B------:R0:W-:Y:S02]  /*0100*/  UTMACCTL.PF [UR4] ;  /* 0x00000000040079b9 */ /* 0x0001e40008040000 */
[----:B0-----:R-:W-:Y:S01]  /*0110*/  NOP ;  /* 0x0000000000007918 */ /* 0x001fe20000000000 */
.L_x_1:
[----:B------:R-:W-:Y:S05]  /*0120*/  BSYNC B0 ;  /* 0x0000000000007941 */ /* 0x000fea0003800000 */
.L_x_0:
[----:B------:R-:W0:Y:S02]  /*0130*/  SHFL.IDX PT, R3, R0, RZ, 0x1f ;  /* 0x00001fff00037589 */ /* 0x000e2400000e0000 */
[----:B0-----:R-:W-:-:S13]  /*0140*/  ISETP.NE.AND P0, PT, R3, RZ, PT ;  /* 0x000000ff0300720c */ /* 0x001fda0003f05270 */
[----:B------:R-:W-:Y:S05]  /*0150*/  @P0 BRA `(.L_x_2) ;  /* 0x00000000008c0947 */ /* 0x000fea0003800000 */
[----:B------:R-:W-:Y:S01]  /*0160*/  ELECT P0, URZ, PT ;  /* 0x00000000003f782f */ /* 0x000fe20003800000 */
[----:B------:R-:W-:-:S12]  /*0170*/  BSSY B0, `(.L_x_2) ;  /* 0x0000021000007945 */ /* 0x000fd80003800000 */
[----:B------:R-:W-:Y:S05]  /*0180*/  @!P0 BRA `(.L_x_3) ;  /* 0x00000000007c8947 */ /* 0x000fea0003800000 */
[----:B------:R-:W0:Y:S01]  /*0190*/  S2UR UR8, SR_CgaCtaId ;  /* 0x00000000000879c3 */ /* 0x000e220000008800 */
[----:B------:R-:W-:Y:S01]  /*01a0*/  UMOV UR4, 0x400 ;  /* 0x0000040000047882 */ /* 0x000fe20000000000 */
[----:B------:R-:W-:Y:S01]  /*01b0*/  UMOV UR5, 0x1 ;  /* 0x0000000100057882 */ /* 0x000fe20000000000 */
[----:B------:R-:W-:Y:S02]  /*01c0*/  UMOV UR6, 0x4 ;  /* 0x0000000400067882 */ /* 0x000fe40000000000 */
[----:B------:R-:W-:-:S04]  /*01d0*/  UIADD3 UR6, -UR6, 0x100000, URZ ;  /* 0x0010000006067890 */ /* 0x000fc8000fffe13f */
[----:B------:R-:W-:Y:S02]  /*01e0*/  USHF.L.U32 UR7, UR6, 0xb, URZ ;  /* 0x0000000b06077899 */ /* 0x000fe4000800063f */
[----:B------:R-:W-:Y:S02]  /*01f0*/  USHF.L.U32 UR6, UR6, 0x1, URZ ;  /* 0x0000000106067899 */ /* 0x000fe4000800063f */
[----:B0-----:R-:W-:Y:S02]  /*0200*/  ULEA UR8, UR8, UR4, 0x18 ;  /* 0x0000000408087291 */ /* 0x001fe4000f8ec03f */
[----:B------:R-:W-:-:S04]  /*0210*/  UIADD3 UR4, -UR5, 0x100000, URZ ;  /* 0x0010000005047890 */ /* 0x000fc8000fffe13f */
[----:B------:R-:W-:Y:S02]  /*0220*/  USHF.L.U32 UR5, UR4, 0xb, URZ ;  /* 0x0000000b04057899 */ /* 0x000fe4000800063f */
[----:B------:R-:W-:Y:S01]  /*0230*/  USHF.L.U32 UR4, UR4, 0x1, URZ ;  /* 0x0000000104047899 */ /* 0x000fe2000800063f */
[----:B------:R-:W0:Y:S11]  /*0240*/  FENCE.VIEW.ASYNC.S ;  /* 0x00000000000073c6 */ /* 0x000e360000000000 */
[----:B0-----:R0:W1:Y:S01]  /*0250*/  SYNCS.EXCH.64 URZ, [UR8], UR4 ;  /* 0x00000004083f75b2 */ /* 0x0010620008000100 */
[----:B------:R0:W2:Y:S01]  /*0260*/  SYNCS.EXCH.64 URZ, [UR8+0x48], UR6 ;  /* 0x00004806083f75b2 */ /* 0x0000a20008000100 */
[----:B------:R0:W3:Y:S01]  /*0270*/  SYNCS.EXCH.64 URZ, [UR8+0x8], UR4 ;  /* 0x00000804083f75b2 */ /* 0x0000e20008000100 */
[----:B------:R0:W4:Y:S01]  /*0280*/  SYNCS.EXCH.64 URZ, [UR8+0x50], UR6 ;  /* 0x00005006083f75b2 */ /* 0x0001220008000100 */
[----:B------:R0:W0:Y:S01]  /*0290*/  SYNCS.EXCH.64 URZ, [UR8+0x10], UR4 ;  /* 0x00001004083f75b2 */ /* 0x0000220008000100 */
        /* <DEDUP_REMOVED lines=13> */
[----:B------:R-:W-:Y:S01]  /*0370*/  NOP ;  /* 0x0000000000007918 */ /* 0x000fe20000000000 */
.L_x_3:
[----:B0-----:R-:W-:Y:S05]  /*0380*/  BSYNC B0 ;  /* 0x0000000000007941 */ /* 0x001fea0003800000 */
.L_x_2:
[----:B------:R-:W0:Y:S01]  /*0390*/  SHFL.IDX PT, R0, R0, RZ, 0x1f ;  /* 0x00001fff00007589 */ /* 0x000e2200000e0000 */
[----:B------:R-:W-:Y:S01]  /*03a0*/  SHF.R.S32.HI R7, RZ, 0x1f, R18 ;  /* 0x0000001fff077819 */ /* 0x000fe20000011412 */
[----:B------:R-:W5:Y:S01]  /*03b0*/  S2UR UR8, SR_CTAID.X ;  /* 0x00000000000879c3 */ /* 0x000f620000002500 */
[----:B------:R-:W-:Y:S01]  /*03c0*/  ELECT P0, URZ, PT ;  /* 0x00000000003f782f */ /* 0x000fe20003800000 */
[----:B------:R-:W1:Y:S01]  /*03d0*/  S2R R4, SR_CTAID.Y ;  /* 0x0000000000047919 */ /* 0x000e620000002600 */
[----:B------:R-:W-:Y:S01]  /*03e0*/  LEA.HI R7, R7, R18, RZ, 0x7 ;  /* 0x0000001207077211 */ /* 0x000fe200078f38ff */
[----:B------:R-:W-:Y:S01]  /*03f0*/  ULDC UR4, c[0x0][0x154] ;  /* 0x0000550000047ab9 */ /* 0x000fe20000000800 */
[----:B------:R-:W-:Y:S01]  /*0400*/  SHF.R.S32.HI R8, RZ, 0x1f, R3 ;  /* 0x0000001fff087819 */ /* 0x000fe20000011403 */
[----:B------:R-:W-:Y:S01]  /*0410*/  NOP ;  /* 0x0000000000007918 */ /* 0x000fe20000000000 */
[----:B------:R-:W-:Y:S01]  /*0420*/  LOP3.LUT R7, R7, 0xffffff80, RZ, 0xc0, !PT ;  /* 0xffffff8007077812 */ /* 0x000fe200078ec0ff */
[----:B------:R-:W2:Y:S01]  /*0430*/  LDC R12, c[0x0][0x140] ;  /* 0x00005000ff0c7b82 */ /* 0x000ea20000000800 */
[----:B------:R-:W-:Y:S01]  /*0440*/  LEA.HI R8, R8, R3, RZ, 0x2 ;  /* 0x0000000308087211 */ /* 0x000fe200078f10ff */
[----:B------:R-:W-:-:S02]  /*0450*/  NOP ;  /* 0x0000000000007918 */ /* 0x000fc40000000000 */
[----:B------:R-:W-:Y:S01]  /*0460*/  IMAD.IADD R6, R18, 0x1, -R7 ;  /* 0x0000000112067824 */ /* 0x000fe200078e0a07 */
[----:B------:R-:W-:-:S03]  /*0470*/  LOP3.LUT R8, R8, 0x3ffffffc, RZ, 0xc0, !PT ;  /* 0x3ffffffc08087812 */ /* 0x000fc600078ec0ff */
[----:B------:R-:W3:Y:S01]  /*0480*/  LDC R10, c[0x0][0x144] ;  /* 0x00005100ff0a7b82 */ /* 0x000ee20000000800 */
[----:B------:R-:W-:Y:S02]  /*0490*/  SHF.R.S32.HI R7, RZ, 0x1f, R6 ;  /* 0x0000001fff077819 */ /* 0x000fe40000011406 */
[----:B------:R-:W-:Y:S02]  /*04a0*/  LOP3.LUT P2, RZ, R6, 0x7, RZ, 0xc0, !PT ;  /* 0x0000000706ff7812 */ /* 0x000fe4000784c0ff */
[----:B------:R-:W-:Y:S01]  /*04b0*/  LEA.HI R7, R7, R6, RZ, 0x3 ;  /* 0x0000000607077211 */ /* 0x000fe200078f18ff */
[----:B------:R-:W-:Y:S01]  /*04c0*/  VIADD R6, R5, 0xffffffff ;  /* 0xffffffff05067836 */ /* 0x000fe20000000000 */
[----:B0-----:R-:W-:Y:S02]  /*04d0*/  ISETP.NE.OR P0, PT, R0, RZ, !P0 ;  /* 0x000000ff0000720c */ /* 0x001fe40004705670 */
[--C-:B------:R-:W-:Y:S02]  /*04e0*/  SHF.R.S32.HI R0, RZ, 0x3, R7.reuse ;  /* 0x00000003ff007819 */ /* 0x100fe40000011407 */
[----:B------:R-:W-:-:S02]  /*04f0*/  SHF.R.S32.HI R7, RZ, 0x1f, R7 ;  /* 0x0000001fff077819 */ /* 0x000fc40000011407 */
[----:B------:R-:W-:Y:S02]  /*0500*/  ISETP.GE.U32.AND P5, PT, R6, 0x2, PT ;  /* 0x000000020600780c */ /* 0x000fe40003fa6070 */
[----:B------:R-:W-:Y:S02]  /*0510*/  LEA.HI R7, R7, R0, RZ, 0x2 ;  /* 0x0000000007077211 */ /* 0x000fe400078f10ff */
[----:B--2---:R-:W-:Y:S02]  /*0520*/  ISETP.EQ.U32.AND P3, PT, R12, 0x1, PT ;  /* 0x000000010c00780c */ /* 0x004fe40003f62070 */
[----:B-1----:R-:W-:Y:S01]  /*0530*/  I2FP.F32.U32 R9, R4 ;  /* 0x0000000400097245 */ /* 0x002fe20000201000 */
[----:B------:R-:W-:Y:S01]  /*0540*/  VOTEU.ALL UP0, P0 ;  /* 0x00000000003f7886 */ /* 0x000fe20000000000 */
[----:B------:R-:W-:Y:S01]  /*0550*/  LOP3.LUT R7, R7, 0xfffffffc, RZ, 0xc0, !PT ;  /* 0xfffffffc07077812 */ /* 0x000fe200078ec0ff */
[----:B------:R-:W-:Y:S02]  /*0560*/  VOTEU.ALL UP1, P0 ;  /* 0x00000000003f7886 */ /* 0x000fe40000020000 */
[----:B------:R-:W-:Y:S01]  /*0570*/  FMUL R11, R9, UR4 ;  /* 0x00000004090b7c20 */ /* 0x000fe20008400000 */
[----:B------:R-:W-:Y:S01]  /*0580*/  IMAD.IADD R9, R3, 0x1, -R8 ;  /* 0x0000000103097824 */ /* 0x000fe200078e0a08 */
[----:B-----5:R-:W-:Y:S01]  /*0590*/  I2FP.F32.U32 R8, UR8 ;  /* 0x0000000800087c45 */ /* 0x020fe20008201000 */
[----:B------:R-:W-:Y:S01]  /*05a0*/  IMAD.IADD R0, R0, 0x1, -R7 ;  /* 0x0000000100007824 */ /* 0x000fe200078e0a07 */
[----:B------:R-:W0:Y:S01]  /*05b0*/  @!UP0 S2UR UR7, SR_CgaCtaId ;  /* 0x00000000000789c3 */ /* 0x000e220000008800 */
[----:B------:R-:W-:Y:S01]  /*05c0*/  ULDC UR4, c[0x0][0x150] ;  /* 0x0000540000047ab9 */ /* 0x000fe20000000800 */
[----:B------:R-:W1:Y:S01]  /*05d0*/  F2I.U32.TRUNC.NTZ R11, R11 ;  /* 0x0000000b000b7305 */ /* 0x000e62000020f000 */
[----:B------:R-:W-:Y:S01]  /*05e0*/  FMUL R8, R8, UR4 ;  /* 0x0000000408087c20 */ /* 0x000fe20008400000 */
[----:B------:R-:W-:Y:S01]  /*05f0*/  SHF.R.S32.HI R3, RZ, 0x1f, R2 ;  /* 0x0000001fff037819 */ /* 0x000fe20000011402 */
[----:B------:R-:W-:Y:S01]  /*0600*/  IMAD R9, R9, 0x4, R0 ;  /* 0x0000000409097824 */ /* 0x000fe200078e0200 */
[----:B------:R-:W-:Y:S01]  /*0610*/  UMOV UR4, 0x20 ;  /* 0x0000002000047882 */ /* 0x000fe20000000000 */
[----:B------:R-:W-:Y:S01]  /*0620*/  @!UP0 UMOV UR6, 0x400 ;  /* 0x0000040000068882 */ /* 0x000fe20000000000 */
[----:B------:R-:W2:Y:S01]  /*0630*/  LDC R7, c[0x0][0x148] ;  /* 0x00005200ff077b82 */ /* 0x000ea20000000800 */
[----:B------:R-:W-:Y:S01]  /*0640*/  LEA.HI R3, R3, R2, RZ, 0x2 ;  /* 0x0000000203037211 */ /* 0x000fe200078f10ff */
[----:B------:R-:W5:Y:S01]  /*0650*/  F2I.U32.TRUNC.NTZ R8, R8 ;  /* 0x0000000800087305 */ /* 0x000f62000020f000 */
[----:B------:R-:W-:Y:S01]  /*0660*/  IMAD.SHL.U32 R22, R9, 0x4, RZ ;  /* 0x0000000409167824 */ /* 0x000fe200078e00ff */
[----:B------:R-:W-:-:S04]  /*0670*/  @!UP0 UIADD3 UR4, -UR4, 0x100000, URZ ;  /* 0x0010000004048890 */ /* 0x000fc8000fffe13f */
[----:B------:R-:W-:Y:S02]  /*0680*/  @!UP0 USHF.L.U32 UR5, UR4, 0xb, URZ ;  /* 0x0000000b04058899 */ /* 0x000fe4000800063f */
[----:B------:R-:W-:Y:S01]  /*0690*/  @!UP0 USHF.L.U32 UR4, UR4, 0x1, URZ ;  /* 0x0000000104048899 */ /* 0x000fe2000800063f */
[----:B------:R-:W-:Y:S02]  /*06a0*/  LOP3.LUT R3, R3, 0xfffffffc, RZ, 0xc0, !PT ;  /* 0xfffffffc03037812 */ /* 0x000fe400078ec0ff */
[----:B------:R-:W-:Y:S01]  /*06b0*/  LOP3.LUT R22, R9, 0xc, R22, 0x78, !PT ;  /* 0x0000000c09167812 */ /* 0x000fe200078e7816 */
[----:B-1----:R-:W-:Y:S02]  /*06c0*/  IMAD.MOV R21, RZ, RZ, -R11 ;  /* 0x000000ffff157224 */ /* 0x002fe400078e0a0b */
[----:B------:R-:W-:Y:S01]  /*06d0*/  IMAD.IADD R0, R2, 0x1, -R3 ;  /* 0x0000000102007824 */ /* 0x000fe200078e0a03 */
[----:B0-----:R-:W-:Y:S01]  /*06e0*/  @!UP0 ULEA UR6, UR7, UR6, 0x18 ;  /* 0x0000000607068291 */ /* 0x001fe2000f8ec03f */
[----:B-----5:R-:W-:-:S03]  /*06f0*/  IMAD.MOV R3, RZ, RZ, -R8 ;  /* 0x000000ffff037224 */ /* 0x020fc600078e0a08 */
[----:B------:R-:W-:Y:S01]  /*0700*/  ISETP.NE.AND P1, PT, R0, 0x3, PT ;  /* 0x000000030000780c */ /* 0x000fe20003f25270 */
[----:B------:R-:W-:Y:S01]  /*0710*/  VOTEU.ALL UP0, P0 ;  /* 0x00000000003f7886 */ /* 0x000fe20000000000 */
[----:B------:R-:W-:Y:S01]  /*0720*/  ISETP.LT.U32.AND P0, PT, R22, 0x2, !P2 ;  /* 0x000000021600780c */ /* 0x000fe20005701070 */
[----:B---3--:R-:W-:Y:S01]  /*0730*/  IMAD R3, R10, R3, UR8 ;  /* 0x000000080a037e24 */ /* 0x008fe2000f8e0203 */
[----:B------:R-:W-:Y:S01]  /*0740*/  ISETP.EQ.OR P1, PT, R0, RZ, !P1 ;  /* 0x000000ff0000720c */ /* 0x000fe20004f22670 */
[----:B--2---:R-:W-:Y:S01]  /*0750*/  IMAD R9, R7, R21, R4 ;  /* 0x0000001507097224 */ /* 0x004fe200078e0204 */
[C---:B------:R-:W-:Y:S02]  /*0760*/  ISETP.NE.AND P2, PT, R5.reuse, RZ, PT ;  /* 0x000000ff0500720c */ /* 0x040fe40003f45270 */
[----:B------:R-:W-:Y:S01]  /*0770*/  ISETP.EQ.AND P1, PT, R5, RZ, P1 ;  /* 0x000000ff0500720c */ /* 0x000fe20000f22270 */
[----:B------:R-:W0:Y:S02]  /*0780*/  FENCE.VIEW.ASYNC.S ;  /* 0x00000000000073c6 */ /* 0x000e240000000000 */
[----:B0-----:R0:W1:Y:S01]  /*0790*/  @!UP0 SYNCS.EXCH.64 URZ, [UR6+0xa0], UR4 ;  /* 0x0000a004063f85b2 */ /* 0x0010620008000100 */
[----:B------:R-:W-:-:S02]  /*07a0*/  ISETP.NE.AND P4, PT, R9, R22, PT ;  /* 0x000000160900720c */ /* 0x000fc40003f85270 */
[----:B------:R-:W-:Y:S02]  /*07b0*/  SEL R19, RZ, 0x1, !P1 ;  /* 0x00000001ff137807 */ /* 0x000fe40004800000 */
[----:B------:R-:W-:Y:S02]  /*07c0*/  ISETP.EQ.OR P4, PT, R3, RZ, !P4 ;  /* 0x000000ff0300720c */ /* 0x000fe40006782670 */
[----:B------:R-:W-:Y:S02]  /*07d0*/  SEL R19, R19, 0x2, P5 ;  /* 0x0000000213137807 */ /* 0x000fe40002800000 */
[----:B------:R-:W-:-:S04]  /*07e0*/  PLOP3.LUT P0, PT, P0, P4, PT, 0x80, 0x0 ;  /* 0x000000000000781c */ /* 0x000fc80000709070 */
[----:B------:R-:W-:Y:S01]  /*07f0*/  P2R R58, PR, RZ, 0x1 ;  /* 0x00000001ff3a7803 */ /* 0x000fe20000000000 */
[----:B------:R0:W2:Y:S01]  /*0800*/  @!UP1 SYNCS.EXCH.64 URZ, [UR6+0xa8], UR4 ;  /* 0x0000a804063f95b2 */ /* 0x0000a20008000100 */
[----:B------:R-:W-:Y:S01]  /*0810*/  NOP ;  /* 0x0000000000007918 */ /* 0x000fe20000000000 */
[----:B------:R-:W-:Y:S06]  /*0820*/  @!P3 BRA `(.L_x_4) ;  /* 0x000000000008b947 */ /* 0x000fec0003800000 */
[----:B-12-4-:R-:W-:Y:S01]  /*0830*/  UCGABAR_ARV ;  /* 0x00000000000079c7 */ /* 0x016fe20008000000 */
[----:B------:R-:W-:Y:S05]  /*0840*/  BRA `(.L_x_5) ;  /* 0x0000000000047947 */ /* 0x000fea0003800000 */
.L_x_4:
[----:B-12-4-:R-:W-:Y:S01]  /*0850*/  NOP ;  /* 0x0000000000007918 */ /* 0x016fe20000000000 */
.L_x_5:
[----:B------:R-:W1:Y:S01]  /*0860*/  LDC R2, c[0x0][0x65c] ;  /* 0x00019700ff027b82 */ /* 0x000e620000000800 */
[----:B------:R-:W-:Y:S02]  /*0870*/  IMAD.U32 R8, RZ, RZ, UR8 ;  /* 0x00000008ff087e24 */ /* 0x000fe4000f8e00ff */
[----:B------:R-:W-:Y:S01]  /*0880*/  IMAD.MOV.U32 R9, RZ, RZ, RZ ;  /* 0x000000ffff097224 */ /* 0x000fe200078e00ff */
[----:B-1----:R-:W-:-:S04]  /*0890*/  ISETP.NE.AND P1, PT, R2, 0x1, PT ;  /* 0x000000010200780c */ /* 0x002fc80003f25270 */
[----:B------:R-:W-:-:S09]  /*08a0*/  P2R R5, PR, RZ, 0x2 ;  /* 0x00000002ff057803 */ /* 0x000fd20000000000 */
[----:B------:R-:W1:Y:S01]  /*08b0*/  @P1 LDC R17, c[0x0][0x10] ;  /* 0x00000400ff111b82 */ /* 0x000e620000000800 */
[----:B------:R-:W-:Y:S02]  /*08c0*/  @P1 IMAD.MOV.U32 R5, RZ, RZ, RZ ;  /* 0x000000ffff051224 */ /* 0x000fe400078e00ff */
[----:B------:R-:W-:-:S05]  /*08d0*/  @P1 IMAD.MOV.U32 R13, RZ, RZ, RZ ;  /* 0x000000ffff0d1224 */ /* 0x000fca00078e00ff */
[----:B------:R-:W2:Y:S01]  /*08e0*/  @!P1 LDC R11, c[0x0][0xc] ;  /* 0x00000300ff0b9b82 */ /* 0x000ea20000000800 */
[----:B-1----:R-:W-:-:S04]  /*08f0*/  @P1 IMAD.WIDE.U32 R16, R17, UR8, R4 ;  /* 0x0000000811101c25 */ /* 0x002fc8000f8e0004 */
[----:B------:R-:W-:Y:S02]  /*0900*/  @P1 IMAD.IADD R17, R17, 0x1, R13 ;  /* 0x0000000111111824 */ /* 0x000fe400078e020d */
[----:B--2---:R-:W-:-:S04]  /*0910*/  @!P1 IMAD.WIDE.U32 R8, R4, R11, R8 ;  /* 0x0000000b04089225 */ /* 0x004fc800078e0008 */
[----:B------:R-:W-:Y:S02]  /*0920*/  @!P1 IMAD.MOV.U32 R16, RZ, RZ, R8 ;  /* 0x000000ffff109224 */ /* 0x000fe400078e0008 */
[----:B------:R-:W-:Y:S01]  /*0930*/  @!P1 IMAD.MOV.U32 R17, RZ, RZ, R9 ;  /* 0x000000ffff119224 */ /* 0x000fe200078e0009 */
[----:B------:R-:W-:Y:S06]  /*0940*/  @!P3 BRA `(.L_x_6) ;  /* 0x00000000000cb947 */ /* 0x000fec0003800000 */
[----:B------:R-:W-:Y:S01]  /*0950*/  UCGABAR_WAIT ;  /* 0x0000000000007dc7 */ /* 0x000fe20008000000 */
[----:B------:R-:W-:Y:S01]  /*0960*/  CCTL.IVALL ;  /* 0x00000000ff00798f */ /* 0x000fe20002000000 */
[----:B------:R-:W-:Y:S05]  /*0970*/  BRA `(.L_x_7) ;  /* 0x0000000000047947 */ /* 0x000fea0003800000 */
.L_x_6:
[----:B------:R-:W-:Y:S06]  /*0980*/  BAR.SYNC.DEFER_BLOCKING 0x0 ;  /* 0x0000000000007b1d */ /* 0x000fec0000010000 */
.L_x_7:
[----:B------:R-:W-:Y:S05]  /*0990*/  @!P2 BRA `(.L_x_8) ;  /* 0x000000400004a947 */ /* 0x000fea0003800000 */
[----:B------:R-:W-:-:S13]  /*09a0*/  ISETP.GT.U32.AND P0, PT, R6, 0x1, PT ;  /* 0x000000010600780c */ /* 0x000fda0003f04070 */
[----:B0-----:R-:W-:Y:S05]  /*09b0*/  @P0 EXIT ;  /* 0x000000000000094d */ /* 0x001fea0003800000 */
[----:B------:R-:W-:Y:S01]  /*09c0*/  ULDC.64 UR4, c[0x0][0x650] ;  /* 0x0001940000047ab9 */ /* 0x000fe20000000a00 */
[----:B------:R-:W-:Y:S01]  /*09d0*/  PRMT R0, RZ, 0x7610, R0 ;  /* 0x00007610ff007816 */ /* 0x000fe20000000000 */
[----:B------:R-:W-:Y:S01]  /*09e0*/  IMAD.MOV.U32 R60, RZ, RZ, -0x1 ;  /* 0xffffffffff3c7424 */ /* 0x000fe200078e00ff */
[----:B------:R-:W-:Y:S01]  /*09f0*/  ISETP.GE.U32.AND P0, PT, R16, UR4, PT ;  /* 0x0000000410007c0c */ /* 0x000fe2000bf06070 */
[----:B------:R-:W-:Y:S02]  /*0a00*/  IMAD.MOV.U32 R61, RZ, RZ, -0x1 ;  /* 0xffffffffff3d7424 */ /* 0x000fe400078e00ff */
[----:B------:R-:W-:Y:S01]  /*0a10*/  IMAD.MOV.U32 R57, RZ, RZ, -0x1 ;  /* 0xffffffffff397424 */ /* 0x000fe200078e00ff */
[----:B------:R-:W-:-:S13]  /*0a20*/  ISETP.GE.U32.AND.EX P0, PT, R17, UR5, PT, P0 ;  /* 0x0000000511007c0c */ /* 0x000fda000bf06100 */
[----:B------:R-:W-:Y:S05]  /*0a30*/  @P0 BRA `(.L_x_9) ;  /* 0x0000000400280947 */ /* 0x000fea0003800000 */
[----:B------:R-:W0:Y:S01]  /*0a40*/  LDC.64 R24, c[0x0][0x628] ;  /* 0x00018a00ff187b82 */ /* 0x000e220000000a00 */
[----:B------:R-:W-:Y:S02]  /*0a50*/  IMAD.MOV.U32 R8, RZ, RZ, R16 ;  /* 0x000000ffff087224 */ /* 0x000fe400078e0010 */
[----:B------:R-:W-:-:S05]  /*0a60*/  IMAD.MOV.U32 R9, RZ, RZ, R17 ;  /* 0x000000ffff097224 */ /* 0x000fca00078e0011 */
[----:B------:R-:W1:Y:S08]  /*0a70*/  LDC R0, c[0x0][0x630] ;  /* 0x00018c00ff007b82 */ /* 0x000e700000000800 */
[----:B------:R-:W2:Y:S01]  /*0a80*/  LDC.64 R26, c[0x0][0x620] ;  /* 0x00018800ff1a7b82 */ /* 0x000ea20000000a00 */
[----:B0-----:R-:W-:-:S04]  /*0a90*/  ISETP.NE.U32.AND P0, PT, R24, RZ, PT ;  /* 0x000000ff1800720c */ /* 0x001fc80003f05070 */
[----:B------:R-:W-:-:S13]  /*0aa0*/  ISETP.NE.AND.EX P0, PT, R25, RZ, PT, P0 ;  /* 0x000000ff1900720c */ /* 0x000fda0003f05300 */
[----:B-12---:R-:W-:Y:S05]  /*0ab0*/  @!P0 BRA `(.L_x_10) ;  /* 0x0000000000288947 */ /* 0x006fea0003800000 */
[----:B------:R-:W0:Y:S02]  /*0ac0*/  LDC R13, c[0x0][0x634] ;  /* 0x00018d00ff0d7b82 */ /* 0x000e240000000800 */
[----:B0-----:R-:W-:-:S05]  /*0ad0*/  IADD3 R13, P0, R16, R13, RZ ;  /* 0x0000000d100d7210 */ /* 0x001fca0007f1e0ff */
[----:B------:R-:W-:-:S04]  /*0ae0*/  IMAD.X R15, RZ, RZ, R17, P0 ;  /* 0x000000ffff0f7224 */ /* 0x000fc800000e0611 */
[----:B------:R-:W-:-:S04]  /*0af0*/  IMAD.WIDE.U32 R8, R15, R24, RZ ;  /* 0x000000180f087225 */ /* 0x000fc800078e00ff */
[----:B------:R-:W-:-:S04]  /*0b00*/  IMAD.WIDE.U32 R10, P0, R13, R25, R8 ;  /* 0x000000190d0a7225 */ /* 0x000fc80007800008 */
[----:B------:R-:W-:-:S04]  /*0b10*/  IMAD.WIDE.U32 R8, R13, R24, RZ ;  /* 0x000000180d087225 */ /* 0x000fc800078e00ff */
[----:B------:R-:W-:Y:S01]  /*0b20*/  IMAD.X R13, RZ, RZ, RZ, P0 ;  /* 0x000000ffff0d7224 */ /* 0x000fe200000e06ff */
[----:B------:R-:W-:Y:S01]  /*0b30*/  IADD3 RZ, P0, R9, R10, RZ ;  /* 0x0000000a09ff7210 */ /* 0x000fe20007f1e0ff */
[----:B------:R-:W-:-:S04]  /*0b40*/  IMAD.MOV.U32 R12, RZ, RZ, R11 ;  /* 0x000000ffff0c7224 */ /* 0x000fc800078e000b */
[----:B------:R-:W-:-:S08]  /*0b50*/  IMAD.WIDE.U32.X R8, R15, R25, R12, P0 ;  /* 0x000000190f087225 */ /* 0x000fd000000e040c */
.L_x_10:
[----:B------:R-:W0:Y:S01]  /*0b60*/  LDC.64 R24, c[0x0][0x640] ;  /* 0x00019000ff187b82 */ /* 0x000e220000000a00 */
[-CC-:B------:R-:W-:Y:S01]  /*0b70*/  SHF.R.U64 R57, R8, R0.reuse, R9.reuse ;  /* 0x0000000008397219 */ /* 0x180fe20000001209 */
[----:B------:R-:W-:Y:S01]  /*0b80*/  IMAD R28, R7, R21, R4 ;  /* 0x00000015071c7224 */ /* 0x000fe200078e0204 */
[----:B------:R-:W-:Y:S01]  /*0b90*/  SHF.R.U32.HI R0, RZ, R0, R9 ;  /* 0x00000000ff007219 */ /* 0x000fe20000011609 */
[----:B------:R-:W-:Y:S01]  /*0ba0*/  IMAD.MOV.U32 R21, RZ, RZ, 0x1 ;  /* 0x00000001ff157424 */ /* 0x000fe200078e00ff */
[----:B------:R-:W-:-:S03]  /*0bb0*/  IADD3 R5, P0, RZ, -R57, RZ ;  /* 0x80000039ff057210 */ /* 0x000fc60007f1e0ff */
[----:B------:R-:W1:Y:S02]  /*0bc0*/  LDC R6, c[0x0][0x618] ;  /* 0x00018600ff067b82 */ /* 0x000e640000000800 */
[----:B------:R-:W-:-:S04]  /*0bd0*/  IMAD.X R9, RZ, RZ, ~R0, P0 ;  /* 0x000000ffff097224 */ /* 0x000fc800000e0e00 */
[-C--:B------:R-:W-:Y:S02]  /*0be0*/  IMAD R0, R9, R26.reuse, RZ ;  /* 0x0000001a09007224 */ /* 0x080fe400078e02ff */
[----:B------:R-:W2:Y:S01]  /*0bf0*/  LDC R11, c[0x0][0x608] ;  /* 0x00018200ff0b7b82 */ /* 0x000ea20000000800 */
[----:B------:R-:W-:-:S04]  /*0c00*/  IMAD.WIDE.U32 R8, R5, R26, R16 ;  /* 0x0000001a05087225 */ /* 0x000fc800078e0010 */
[----:B------:R-:W-:-:S03]  /*0c10*/  IMAD R5, R5, R27, R0 ;  /* 0x0000001b05057224 */ /* 0x000fc600078e0200 */
[----:B------:R-:W3:Y:S01]  /*0c20*/  LDC R12, c[0x0][0x658] ;  /* 0x00019600ff0c7b82 */ /* 0x000ee20000000800 */
[----:B0-----:R-:W-:Y:S01]  /*0c30*/  ISETP.NE.U32.AND P0, PT, R24, RZ, PT ;  /* 0x000000ff1800720c */ /* 0x001fe20003f05070 */
[----:B------:R-:W-:Y:S02]  /*0c40*/  IMAD.IADD R5, R9, 0x1, R5 ;  /* 0x0000000109057824 */ /* 0x000fe400078e0205 */
[----:B------:R-:W-:Y:S01]  /*0c50*/  IMAD.MOV.U32 R9, RZ, RZ, -0x1 ;  /* 0xffffffffff097424 */ /* 0x000fe200078e00ff */
[----:B------:R-:W-:-:S03]  /*0c60*/  ISETP.NE.AND.EX P0, PT, R25, RZ, PT, P0 ;  /* 0x000000ff1900720c */ /* 0x000fc60003f05300 */
[----:B------:R-:W0:Y:S01]  /*0c70*/  LDC R15, c[0x0][0x600] ;  /* 0x00018000ff0f7b82 */ /* 0x000e220000000800 */
[-CC-:B-1----:R-:W-:Y:S02]  /*0c80*/  SHF.R.U64 R13, R8, R6.reuse, R5.reuse ;  /* 0x00000006080d7219 */ /* 0x182fe40000001205 */
[----:B------:R-:W-:-:S05]  /*0c90*/  SHF.R.U32.HI R0, RZ, R6, R5 ;  /* 0x00000006ff007219 */ /* 0x000fca0000011605 */
[----:B------:R-:W1:Y:S01]  /*0ca0*/  LDC R14, c[0x0][0x648] ;  /* 0x00019200ff0e7b82 */ /* 0x000e620000000800 */
[-CC-:B--2---:R-:W-:Y:S02]  /*0cb0*/  SHF.R.U64 R27, R13, R11.reuse, R0.reuse ;  /* 0x0000000b0d1b7219 */ /* 0x184fe40000001200 */
[----:B------:R-:W-:-:S05]  /*0cc0*/  SHF.R.U32.HI R5, RZ, R11, R0 ;  /* 0x0000000bff057219 */ /* 0x000fca0000011600 */
[----:B------:R-:W2:Y:S01]  /*0cd0*/  LDC R20, c[0x0][0x638] ;  /* 0x00018e00ff147b82 */ /* 0x000ea20000000800 */
[-CC-:B---3--:R-:W-:Y:S02]  /*0ce0*/  SHF.R.U64 R26, R27, R12.reuse, R5.reuse ;  /* 0x0000000c1b1a7219 */ /* 0x188fe40000001205 */
[-C--:B------:R-:W-:Y:S02]  /*0cf0*/  SHF.L.U32 R0, R9, R12.reuse, RZ ;  /* 0x0000000c09007219 */ /* 0x080fe400000006ff */
[----:B------:R-:W-:Y:S01]  /*0d00*/  SHF.R.U32.HI R5, RZ, R12, R5 ;  /* 0x0000000cff057219 */ /* 0x000fe20000011605 */
[----:B------:R-:W-:Y:S01]  /*0d10*/  IMAD.MOV.U32 R4, RZ, RZ, R26 ;  /* 0x000000ffff047224 */ /* 0x000fe200078e001a */
[----:B------:R-:W-:Y:S01]  /*0d20*/  LOP3.LUT R10, RZ, R0, RZ, 0x33, !PT ;  /* 0x00000000ff0a7212 */ /* 0x000fe200078e33ff */
[----:B------:R-:W3:Y:S01]  /*0d30*/  LDC R23, c[0x0][0x610] ;  /* 0x00018400ff177b82 */ /* 0x000ee20000000800 */
[----:B------:R-:W-:Y:S05]  /*0d40*/  @!P0 BRA `(.L_x_11) ;  /* 0x0000000000288947 */ /* 0x000fea0003800000 */
[----:B------:R-:W4:Y:S02]  /*0d50*/  LDC R9, c[0x0][0x64c] ;  /* 0x00019300ff097b82 */ /* 0x000f240000000800 */
[----:B----4-:R-:W-:-:S05]  /*0d60*/  IADD3 R9, P0, R26, R9, RZ ;  /* 0x000000091a097210 */ /* 0x010fca0007f1e0ff */
        /* <DEDUP_REMOVED lines=8> */
.L_x_11:
[----:B-1----:R-:W-:Y:S01]  /*0df0*/  SHF.R.U64 R4, R4, R14, R5 ;  /* 0x0000000e04047219 */ /* 0x002fe20000001205 */
[----:B0-----:R-:W-:Y:S01]  /*0e00*/  VIADD R6, R15, 0xffffffff ;  /* 0xffffffff0f067836 */ /* 0x001fe20000000000 */
[----:B------:R-:W-:Y:S02]  /*0e10*/  SHF.L.U32 R0, R21, R12, RZ ;  /* 0x0000000c15007219 */ /* 0x000fe400000006ff */
[----:B------:R-:W-:Y:S01]  /*0e20*/  LOP3.LUT R5, R27, R10, RZ, 0xc0, !PT ;  /* 0x0000000a1b057212 */ /* 0x000fe200078ec0ff */
[----:B------:R-:W-:Y:S01]  /*0e30*/  IMAD.MOV R7, RZ, RZ, -R4 ;  /* 0x000000ffff077224 */ /* 0x000fe200078e0a04 */
[----:B------:R-:W-:Y:S02]  /*0e40*/  SEL R3, R3, R28, !P1 ;  /* 0x0000001c03037207 */ /* 0x000fe40004800000 */
[----:B------:R-:W-:Y:S01]  /*0e50*/  LOP3.LUT R6, R13, R6, RZ, 0xc0, !PT ;  /* 0x000000060d067212 */ /* 0x000fe200078ec0ff */
[----:B------:R-:W-:Y:S02]  /*0e60*/  IMAD R4, R0, R4, R5 ;  /* 0x0000000400047224 */ /* 0x000fe400078e0205 */
[----:B--2---:R-:W-:-:S02]  /*0e70*/  IMAD R0, R7, R20, R26 ;  /* 0x0000001407007224 */ /* 0x004fc400078e021a */
[----:B---3--:R-:W-:Y:S02]  /*0e80*/  IMAD R3, R4, R23, R3 ;  /* 0x0000001704037224 */ /* 0x008fe400078e0203 */
[----:B------:R-:W-:Y:S02]  /*0e90*/  IMAD R60, R0, R15, R6 ;  /* 0x0000000f003c7224 */ /* 0x000fe400078e0206 */
[----:B------:R-:W-:-:S03]  /*0ea0*/  IMAD.MOV.U32 R4, RZ, RZ, 0x1 ;  /* 0x00000001ff047424 */ /* 0x000fc600078e00ff */
[----:B------:R-:W-:Y:S02]  /*0eb0*/  SEL R61, R60, R3, !P1 ;  /* 0x000000033c3d7207 */ /* 0x000fe40004800000 */
[----:B------:R-:W-:Y:S02]  /*0ec0*/  PRMT R0, R4, 0x7610, R0 ;  /* 0x0000761004007816 */ /* 0x000fe40000000000 */
[----:B------:R-:W-:-:S07]  /*0ed0*/  SEL R60, R3, R60, !P1 ;  /* 0x0000003c033c7207 */ /* 0x000fce0004800000 */
.L_x_9:
[----:B------:R-:W-:-:S08]  /*0ee0*/  NOP ;  /* 0x0000000000007918 */ /* 0x000fd00000000000 */
[----:B------:R-:W0:Y:S02]  /*0ef0*/  USETMAXREG.TRY_ALLOC.CTAPOOL UP0, 0xe8 ;  /* 0x000000e8000079c8 */ /* 0x000e240008000600 */
[----:B0-----:R-:W-:-:S13]  /*0f00*/  PLOP3.LUT P0, PT, PT, PT, UP0, 0x80, 0x0 ;  /* 0x000000000000781c */ /* 0x001fda0003f0f008 */
[----:B------:R-:W-:Y:S05]  /*0f10*/  @!P0 BRA `(.L_x_9) ;  /* 0xfffffffc00f08947 */ /* 0x000fea000383ffff */
[----:B------:R-:W-:Y:S01]  /*0f20*/  ULDC.64 UR4, c[0x0][0x598] ;  /* 0x0001660000047ab9 */ /* 0x000fe20000000a00 */
[----:B------:R-:W-:Y:S01]  /*0f30*/  ULDC.64 UR36, c[0x0][0x208] ;  /* 0x0000820000247ab9 */ /* 0x000fe20000000a00 */
[----:B------:R-:W-:-:S04]  /*0f40*/  ISETP.NE.U32.AND P0, PT, RZ, UR4, PT ;  /* 0x00000004ff007c0c */ /* 0x000fc8000bf05070 */
[----:B------:R-:W-:-:S13]  /*0f50*/  ISETP.NE.AND.EX P0, PT, RZ, UR5, PT, P0 ;  /* 0x00000005ff007c0c */ /* 0x000fda000bf05300 */
[----:B------:R-:W-:Y:S05]  /*0f60*/  @!P0 BRA `(.L_x_12) ;  /* 0x00000000001c8947 */ /* 0x000fea0003800000 */
[----:B------:R-:W0:Y:S02]  /*0f70*/  LDC.64 R4, c[0x0][0x598] ;  /* 0x00016600ff047b82 */ /* 0x000e240000000a00 */
[----:B0-----:R-:W2:Y:S02]  /*0f80*/  LDG.E.64 R4, desc[UR36][R4.64] ;  /* 0x0000002404047981 */ /* 0x001ea4000c1e1b00 */
[----:B--2---:R-:W-:-:S04]  /*0f90*/  ISETP.NE.U32.AND P0, PT, R4, RZ, PT ;  /* 0x000000ff0400720c */ /* 0x004fc80003f05070 */
[----:B------:R-:W-:-:S13]  /*0fa0*/  ISETP.NE.AND.EX P0, PT, R5, RZ, PT, P0 ;  /* 0x000000ff0500720c */ /* 0x000fda0003f05300 */
[----:B------:R-:W-:Y:S05]  /*0fb0*/  @!P0 BRA `(.L_x_12) ;  /* 0x0000000000088947 */ /* 0x000fea0003800000 */
[----:B------:R0:W5:Y:S01]  /*0fc0*/  LD.E R23, desc[UR36][R4.64] ;  /* 0x0000002404177980 */ /* 0x000162000c101900 */
[----:B------:R-:W-:Y:S05]  /*0fd0*/  BRA `(.L_x_13) ;  /* 0x0000000000247947 */ /* 0x000fea0003800000 */
.L_x_12:
[----:B------:R-:W-:Y:S02]  /*0fe0*/  ULDC.64 UR4, c[0x0][0x588] ;  /* 0x0001620000047ab9 */ /* 0x000fe40000000a00 */
[----:B------:R-:W-:-:S04]  /*0ff0*/  ISETP.NE.U32.AND P0, PT, RZ, UR4, PT ;  /* 0x00000004ff007c0c */ /* 0x000fc8000bf05070 */
[----:B------:R-:W-:-:S13]  /*1000*/  ISETP.NE.AND.EX P0, PT, RZ, UR5, PT, P0 ;  /* 0x00000005ff007c0c */ /* 0x000fda000bf05300 */
[----:B------:R-:W-:Y:S05]  /*1010*/  @!P0 BRA `(.L_x_14) ;  /* 0x00000000000c8947 */ /* 0x000fea0003800000 */
[----:B------:R-:W0:Y:S02]  /*1020*/  LDC.64 R4, c[0x0][0x588] ;  /* 0x00016200ff047b82 */ /* 0x000e240000000a00 */
[----:B0-----:R1:W5:Y:S01]  /*1030*/  LDG.E R23, desc[UR36][R4.64] ;  /* 0x0000002404177981 */ /* 0x001362000c1e1900 */
[----:B------:R-:W-:Y:S05]  /*1040*/  BRA `(.L_x_13) ;  /* 0x0000000000087947 */ /* 0x000fea0003800000 */
.L_x_14:
[----:B------:R-:W-:Y:S02]  /*1050*/  ULDC UR4, c[0x0][0x580] ;  /* 0x0001600000047ab9 */ /* 0x000fe40000000800 */
[----:B------:R-:W-:-:S07]  /*1060*/  IMAD.U32 R23, RZ, RZ, UR4 ;  /* 0x00000004ff177e24 */ /* 0x000fce000f8e00ff */
.L_x_13:
[----:B------:R-:W-:Y:S02]  /*1070*/  ULDC.64 UR4, c[0x0][0x5a0] ;  /* 0x0001680000047ab9 */ /* 0x000fe40000000a00 */
[----:B------:R-:W-:-:S04]  /*1080*/  ISETP.NE.U32.AND P0, PT, RZ, UR4, PT ;  /* 0x00000004ff007c0c */ /* 0x000fc8000bf05070 */
[----:B------:R-:W-:-:S13]  /*1090*/  ISETP.NE.AND.EX P0, PT, RZ, UR5, PT, P0 ;  /* 0x00000005ff007c0c */ /* 0x000fda000bf05300 */
[----:B------:R-:W-:Y:S05]  /*10a0*/  @!P0 BRA `(.L_x_15) ;  /* 0x00000000001c8947 */ /* 0x000fea0003800000 */
[----:B01----:R-:W0:Y:S02]  /*10b0*/  LDC.64 R4, c[0x0][0x5a0] ;  /* 0x00016800ff047b82 */ /* 0x003e240000000a00 */
[----:B0-----:R-:W2:Y:S02]  /*10c0*/  LDG.E.64 R4, desc[UR36][R4.64] ;  /* 0x0000002404047981 */ /* 0x001ea4000c1e1b00 */
[----:B--2---:R-:W-:-:S04]  /*10d0*/  ISETP.NE.U32.AND P0, PT, R4, RZ, PT ;  /* 0x000000ff0400720c */ /* 0x004fc80003f05070 */
[----:B------:R-:W-:-:S13]  /*10e0*/  ISETP.NE.AND.EX P0, PT, R5, RZ, PT, P0 ;  /* 0x000000ff0500720c */ /* 0x000fda0003f05300 */
[----:B------:R-:W-:Y:S05]  /*10f0*/  @!P0 BRA `(.L_x_15) ;  /* 0x0000000000088947 */ /* 0x000fea0003800000 */
[----:B------:R0:W5:Y:S01]  /*1100*/  LD.E R56, desc[UR36][R4.64] ;  /* 0x0000002404387980 */ /* 0x000162000c101900 */
[----:B------:R-:W-:Y:S05]  /*1110*/  BRA `(.L_x_16) ;  /* 0x0000000000247947 */ /* 0x000fea0003800000 */
.L_x_15:
[----:B------:R-:W-:Y:S02]  /*1120*/  ULDC.64 UR4, c[0x0][0x590] ;  /* 0x0001640000047ab9 */ /* 0x000fe40000000a00 */
[----:B------:R-:W-:-:S04]  /*1130*/  ISETP.NE.U32.AND P0, PT, RZ, UR4, PT ;  /* 0x00000004ff007c0c */ /* 0x000fc8000bf05070 */
[----:B------:R-:W-:-:S13]  /*1140*/  ISETP.NE.AND.EX P0, PT, RZ, UR5, PT, P0 ;  /* 0x00000005ff007c0c */ /* 0x000fda000bf05300 */
[----:B------:R-:W-:Y:S05]  /*1150*/  @!P0 BRA `(.L_x_17) ;  /* 0x00000000000c8947 */ /* 0x000fea0003800000 */
[----:B01----:R-:W0:Y:S02]  /*1160*/  LDC.64 R4, c[0x0][0x590] ;  /* 0x00016400ff047b82 */ /* 0x003e240000000a00 */
[----:B0-----:R1:W5:Y:S01]  /*1170*/  LDG.E R56, desc[UR36][R4.64] ;  /* 0x0000002404387981 */ /* 0x001362000c1e1900 */
[----:B------:R-:W-:Y:S05]  /*1180*/  BRA `(.L_x_16) ;  /* 0x0000000000087947 */ /* 0x000fea0003800000 */
.L_x_17:
[----:B------:R-:W-:Y:S02]  /*1190*/  ULDC UR4, c[0x0][0x584] ;  /* 0x0001610000047ab9 */ /* 0x000fe40000000800 */
[----:B------:R-:W-:-:S07]  /*11a0*/  IMAD.U32 R56, RZ, RZ, UR4 ;  /* 0x00000004ff387e24 */ /* 0x000fce000f8e00ff */
.L_x_16:
[----:B------:R-:W-:-:S13]  /*11b0*/  LOP3.LUT P0, RZ, R0, 0xff, RZ, 0xc0, !PT ;  /* 0x000000ff00ff7812 */ /* 0x000fda000780c0ff */
[----:B------:R-:W-:Y:S05]  /*11c0*/  @!P0 EXIT ;  /* 0x000000000000894d */ /* 0x000fea0003800000 */
[----:B------:R-:W-:Y:S01]  /*11d0*/  ULDC UR4, c[0x0][0x28c] ;  /* 0x0000a30000047ab9 */ /* 0x000fe20000000800 */
[----:B------:R-:W-:Y:S01]  /*11e0*/  LOP3.LUT R59, R19, 0x1, RZ, 0xfc, !PT ;  /* 0x00000001133b7812 */ /* 0x000fe200078efcff */
[----:B------:R-:W-:Y:S01]  /*11f0*/  UIADD3 UR4, UR4, 0x3f, URZ ;  /* 0x0000003f04047890 */ /* 0x000fe2000fffe03f */
[----:B------:R-:W-:Y:S01]  /*1200*/  UMOV UR38, URZ ;  /* 0x0000003f00267c82 */ /* 0x000fe20008000000 */
[----:B------:R-:W-:Y:S02]  /*1210*/  UMOV UR39, URZ ;  /* 0x0000003f00277c82 */ /* 0x000fe40008000000 */
[----:B------:R-:W-:-:S04]  /*1220*/  USHF.R.S32.HI UR5, URZ, 0x1f, UR4 ;  /* 0x0000001f3f057899 */ /* 0x000fc80008011404 */
[----:B------:R-:W-:-:S04]  /*1230*/  ULEA.HI UR5, UR5, UR4, URZ, 0x6 ;  /* 0x0000000405057291 */ /* 0x000fc8000f8f303f */
[----:B------:R-:W-:-:S12]  /*1240*/  USHF.R.S32.HI UR40, URZ, 0x6, UR5 ;  /* 0x000000063f287899 */ /* 0x000fd80008011405 */
.L_x_101:
[----:B------:R-:W-:Y:S01]  /*1250*/  LOP3.LUT R0, R18, 0x80, RZ, 0xc0, !PT ;  /* 0x0000008012007812 */ /* 0x000fe200078ec0ff */
[----:B--2---:R-:W2:Y:S01]  /*1260*/  S2UR UR7, SR_CgaCtaId ;  /* 0x00000000000779c3 */ /* 0x004ea20000008800 */
[----:B------:R-:W-:Y:S02]  /*1270*/  UMOV UR6, 0x400 ;  /* 0x0000040000067882 */ /* 0x000fe40000000000 */
[----:B------:R-:W-:-:S06]  /*1280*/  SHF.R.U32.HI R0, RZ, 0x7, R0 ;  /* 0x00000007ff007819 */ /* 0x000fcc0000011600 */
[----:B---3--:R-:W3:Y:S01]  /*1290*/  SHFL.IDX PT, R0, R0, RZ, 0x1f ;  /* 0x00001fff00007589 */ /* 0x008ee200000e0000 */
[----:B--2---:R-:W-:Y:S01]  /*12a0*/  ULEA UR6, UR7, UR6, 0x18 ;  /* 0x0000000607067291 */ /* 0x004fe2000f8ec03f */
[----:B---3--:R-:W-:-:S13]  /*12b0*/  R2UR UR4, R0 ;  /* 0x00000000000472ca */ /* 0x008fda00000e0000 */
[----:B------:R-:W-:-:S04]  /*12c0*/  ULEA.HI UR5, UR4, UR4, URZ, 0x1 ;  /* 0x0000000404057291 */ /* 0x000fc8000f8f083f */
[----:B------:R-:W-:-:S04]  /*12d0*/  ULOP3.LUT UR5, UR5, 0x7fffe, URZ, 0xc0, !UPT ;  /* 0x0007fffe05057892 */ /* 0x000fc8000f8ec03f */
[----:B------:R-:W-:-:S03]  /*12e0*/  UIADD3 UR5, UR4, -UR5, URZ ;  /* 0x8000000504057290 */ /* 0x000fc6000fffe03f */
[----:B------:R-:W-:Y:S01]  /*12f0*/  ULDC UR4, c[0x0][0x28c] ;  /* 0x0000a30000047ab9 */ /* 0x000fe20000000800 */
[----:B------:R-:W-:Y:S01]  /*1300*/  ULEA UR5, UR5, UR6, 0xd ;  /* 0x0000000605057291 */ /* 0x000fe2000f8e683f */
[----:B------:R-:W-:-:S03]  /*1310*/  ISETP.LT.AND P0, PT, RZ, UR4, PT ;  /* 0x00000004ff007c0c */ /* 0x000fc6000bf01270 */
[----:B------:R-:W-:-:S04]  /*1320*/  UIADD3 UR5, UR5, 0x180, URZ ;  /* 0x0000018005057890 */ /* 0x000fc8000fffe03f */
[----:B------:R-:W-:-:S04]  /*1330*/  USHF.R.U32.HI UR5, URZ, 0x4, UR5 ;  /* 0x000000043f057899 */ /* 0x000fc80008011605 */
[----:B------:R-:W-:Y:S02]  /*1340*/  ULOP3.LUT UR41, UR5, 0x3fff, URZ, 0xc0, !UPT ;  /* 0x00003fff05297892 */ /* 0x000fe4000f8ec03f */
[----:B-1--45:R-:W-:Y:S10]  /*1350*/  @P0 BRA `(.L_x_18) ;  /* 0x0000000000400947 */ /* 0x032ff40003800000 */
[----:B------:R-:W-:Y:S01]  /*1360*/  MOV R0, 0x0 ;  /* 0x0000000000007802 */ /* 0x000fe20000000f00 */
[----:B------:R-:W-:Y:S01]  /*1370*/  ULDC.64 UR4, c[0x4][0x68] ;  /* 0x01001a0000047ab9 */ /* 0x000fe20000000a00 */
[----:B------:R-:W-:Y:S01]  /*1380*/  ULDC.64 UR6, c[0x4][0x8] ;  /* 0x0100020000067ab9 */ /* 0x000fe20000000a00 */
[----:B01----:R-:W-:Y:S01]  /*1390*/  IMAD.U32 R4, RZ, RZ, UR4 ;  /* 0x00000004ff047e24 */ /* 0x003fe2000f8e00ff */
[----:B------:R0:W1:Y:S01]  /*13a0*/  LDC.64 R14, c[0x4][R0] ;  /* 0x01000000000e7b82 */ /* 0x0000620000000a00 */
[----:B------:R-:W-:Y:S01]  /*13b0*/  IMAD.U32 R5, RZ, RZ, UR5 ;  /* 0x00000005ff057e24 */ /* 0x000fe2000f8e00ff */
[----:B------:R-:W-:Y:S01]  /*13c0*/  ULDC.64 UR4, c[0x4][0x70] ;  /* 0x01001c0000047ab9 */ /* 0x000fe20000000a00 */
[----:B------:R-:W-:Y:S02]  /*13d0*/  IMAD.U32 R10, RZ, RZ, UR6 ;  /* 0x00000006ff0a7e24 */ /* 0x000fe4000f8e00ff */
[----:B------:R-:W-:Y:S02]  /*13e0*/  IMAD.U32 R6, RZ, RZ, UR4 ;  /* 0x00000004ff067e24 */ /* 0x000fe4000f8e00ff */
[----:B------:R-:W-:-:S02]  /*13f0*/  IMAD.U32 R7, RZ, RZ, UR5 ;  /* 0x00000005ff077e24 */ /* 0x000fc4000f8e00ff */
[----:B------:R-:W-:Y:S02]  /*1400*/  IMAD.U32 R11, RZ, RZ, UR7 ;  /* 0x00000007ff0b7e24 */ /* 0x000fe4000f8e00ff */
[----:B------:R-:W-:Y:S02]  /*1410*/  IMAD.MOV.U32 R8, RZ, RZ, 0x1e1 ;  /* 0x000001e1ff087424 */ /* 0x000fe400078e00ff */
[----:B------:R-:W-:Y:S02]  /*1420*/  IMAD.MOV.U32 R12, RZ, RZ, 0x1 ;  /* 0x00000001ff0c7424 */ /* 0x000fe400078e00ff */
[----:B0-----:R-:W-:-:S07]  /*1430*/  IMAD.MOV.U32 R13, RZ, RZ, RZ ;  /* 0x000000ffff0d7224 */ /* 0x001fce00078e00ff */
[----:B------:R-:W-:-:S07]  /*1440*/  LEPC R20, `(.L_x_18) ;  /* 0x000000001014794e */ /* 0x000fce0000000000 */
[----:B-1---5:R-:W-:Y:S05]  /*1450*/  CALL.ABS.NOINC R14 ;  /* 0x000000000e007343 */ /* 0x022fea0003c00000 */
.L_x_18:
[----:B------:R-:W-:-:S13]  /*1460*/  ISETP.NE.AND P0, PT, R59, 0x3, PT ;  /* 0x000000033b00780c */ /* 0x000fda0003f05270 */
[----:B------:R-:W-:Y:S05]  /*1470*/  @!P0 BRA `(.L_x_19) ;  /* 0x0000000000048947 */ /* 0x000fea0003800000 */
[----:B------:R-:W-:Y:S01]  /*1480*/  BPT.TRAP 0x1 ;  /* 0x000000040000795c */ /* 0x000fe20000300000 */
.L_x_19:
[----:B------:R-:W2:Y:S01]  /*1490*/  S2UR UR5, SR_CgaCtaId ;  /* 0x00000000000579c3 */ /* 0x000ea20000008800 */
[----:B------:R-:W-:Y:S01]  /*14a0*/  UMOV UR4, 0x400 ;  /* 0x0000040000047882 */ /* 0x000fe20000000000 */
[----:B------:R-:W-:Y:S02]  /*14b0*/  IMAD.U32 R0, RZ, RZ, UR38 ;  /* 0x00000026ff007e24 */ /* 0x000fe4000f8e00ff */
[----:B------:R-:W-:-:S03]  /*14c0*/  IMAD.U32 R3, RZ, RZ, UR39 ;  /* 0x00000027ff037e24 */ /* 0x000fc6000f8e00ff */
[----:B------:R-:W-:Y:S01]  /*14d0*/  SHF.L.U32 R0, R0, 0x1f, RZ ;  /* 0x0000001f00007819 */ /* 0x000fe200000006ff */
[----:B--2---:R-:W-:-:S06]  /*14e0*/  ULEA UR4, UR5, UR4, 0x18 ;  /* 0x0000000405047291 */ /* 0x004fcc000f8ec03f */
[----:B------:R-:W-:-:S04]  /*14f0*/  IMAD.U32 R6, RZ, RZ, UR4 ;  /* 0x00000004ff067e24 */ /* 0x000fc8000f8e00ff */
[----:B------:R-:W-:-:S04]  /*1500*/  IMAD R3, R3, 0x8, R6 ;  /* 0x0000000803037824 */ /* 0x000fc800078e0206 */
[----:B------:R2:W3:Y:S01]  /*1510*/  SYNCS.PHASECHK.TRANS64.TRYWAIT P1, [R3+URZ], R0 ;  /* 0x00000000030075a7 */ /* 0x0004e2000802017f */
[----:B------:R-:W-:Y:S05]  /*1520*/  @!P0 BRA `(.L_x_20) ;  /* 0x0000000000048947 */ /* 0x000fea0003800000 */
[----:B------:R-:W-:Y:S01]  /*1530*/  BPT.TRAP 0x1 ;  /* 0x000000040000795c */ /* 0x000fe20000300000 */
.L_x_20:
[----:B---3--:R-:W-:Y:S05]  /*1540*/  @P1 BRA `(.L_x_21) ;  /* 0x0000000000081947 */ /* 0x008fea0003800000 */
[----:B------:R-:W3:Y:S02]  /*1550*/  SYNCS.PHASECHK.TRANS64.TRYWAIT P1, [R3+URZ], R0 ;  /* 0x00000000030075a7 */ /* 0x000ee4000802017f */
[----:B---3--:R-:W-:Y:S05]  /*1560*/  @!P1 BRA `(.L_x_22) ;  /* 0x0000004c00249947 */ /* 0x008fea0003800000 */
.L_x_21:
[----:B------:R-:W-:-:S04]  /*1570*/  UISETP.LT.AND UP0, UPT, UR40, 0x1, UPT ;  /* 0x000000012800788c */ /* 0x000fc8000bf01270 */
[----:B------:R-:W-:-:S06]  /*1580*/  USEL UR4, UR40, 0x1, UP0 ;  /* 0x0000000128047887 */ /* 0x000fcc0008000000 */
[----:B--23--:R-:W-:Y:S01]  /*1590*/  IMAD.U32 R0, RZ, RZ, UR4 ;  /* 0x00000004ff007e24 */ /* 0x00cfe2000f8e00ff */
[----:B------:R-:W-:Y:S05]  /*15a0*/  WARPSYNC.ALL ;  /* 0x0000000000007948 */ /* 0x000fea0003800000 */
[----:B------:R-:W-:-:S04]  /*15b0*/  IADD3 R0, -R0, UR40, RZ ;  /* 0x0000002800007c10 */ /* 0x000fc8000fffe1ff */
[----:B------:R-:W-:Y:S02]  /*15c0*/  ISETP.GE.AND P1, PT, R0, 0x1, PT ;  /* 0x000000010000780c */ /* 0x000fe40003f26270 */
[----:B------:R-:W-:Y:S01]  /*15d0*/  R2UR UR4, R6 ;  /* 0x00000000060472ca */ /* 0x000fe200000e0000 */
[----:B------:R-:W-:Y:S01]  /*15e0*/  WARPGROUP.ARRIVE ;  /* 0x00000000000079c5 */ /* 0x000fe20000000000 */
[----:B------:R-:W-:Y:S01]  /*15f0*/  UMOV UR9, 0x40000040 ;  /* 0x4000004000097882 */ /* 0x000fe20000000000 */
[----:B------:R-:W-:-:S10]  /*1600*/  UMOV UR11, 0x40000040 ;  /* 0x40000040000b7882 */ /* 0x000fd40000000000 */
[----:B------:R-:W-:-:S04]  /*1610*/  UIADD3 UR4, UR4, 0x24180, URZ ;  /* 0x0002418004047890 */ /* 0x000fc8000fffe03f */
[----:B------:R-:W-:-:S04]  /*1620*/  USHF.R.U32.HI UR4, URZ, 0x4, UR4 ;  /* 0x000000043f047899 */ /* 0x000fc80008011604 */
[----:B------:R-:W-:Y:S02]  /*1630*/  ULOP3.LUT UR5, UR4, 0x3fff, URZ, 0xc0, !UPT ;  /* 0x00003fff04057892 */ /* 0x000fe4000f8ec03f */
[----:B------:R-:W-:Y:S02]  /*1640*/  ULOP3.LUT UR4, UR41, 0x10000, URZ, 0xfc, !UPT ;  /* 0x0001000029047892 */ /* 0x000fe4000f8efc3f */
[----:B------:R-:W-:Y:S02]  /*1650*/  ULOP3.LUT UR5, UR5, 0x10000, URZ, 0xfc, !UPT ;  /* 0x0001000005057892 */ /* 0x000fe4000f8efc3f */
[----:B------:R-:W-:Y:S02]  /*1660*/  ULEA UR6, UR39, UR4, 0xa ;  /* 0x0000000427067291 */ /* 0x000fe4000f8e503f */
[----:B------:R-:W-:-:S05]  /*1670*/  ULEA UR7, UR39, UR5, 0x9 ;  /* 0x0000000527077291 */ /* 0x000fca000f8e483f */
[----:B------:R-:W-:Y:S02]  /*1680*/  UMOV UR8, UR6 ;  /* 0x0000000600087c82 */ /* 0x000fe40008000000 */
[----:B------:R-:W-:Y:S02]  /*1690*/  UMOV UR10, UR7 ;  /* 0x00000007000a7c82 */ /* 0x000fe40008000000 */
[----:B------:R-:W-:Y:S01]  /*16a0*/  HGMMA.64x64x16.F32 R24, gdesc[UR8], RZ, !UPT, gsb0 ;  /* 0x00e00000081879f0 */ /* 0x000fe2000c0008ff */
[----:B------:R-:W-:Y:S02]  /*16b0*/  UIADD3 UR8, UR6, 0x2, URZ ;  /* 0x0000000206087890 */ /* 0x000fe4000fffe03f */
[----:B------:R-:W-:Y:S01]  /*16c0*/  UIADD3 UR10, UR7, 0x2, URZ ;  /* 0x00000002070a7890 */ /* 0x000fe2000fffe03f */
[----:B------:R-:W-:Y:S01]  /*16d0*/  UMOV UR9, 0x40000040 ;  /* 0x4000004000097882 */ /* 0x000fe20000000000 */
[----:B------:R-:W-:Y:S01]  /*16e0*/  UMOV UR11, 0x40000040 ;  /* 0x40000040000b7882 */ /* 0x000fe20000000000 */
[----:B------:R-:W-:-:S02]  /*16f0*/  WARPGROUP.DEPBAR.LE gsb0, 0x0 ;  /* 0x00008000000079c5 */ /* 0x000fc40000010000 */
[----:B------:R-:W-:-:S06]  /*1700*/  WARPGROUP.ARRIVE ;  /* 0x00000000000079c5 */ /* 0x000fcc0000000000 */
[----:B------:R-:W-:Y:S01]  /*1710*/  HGMMA.64x64x16.F32 R24, gdesc[UR8], R24, gsb0 ;  /* 0x00e00000081879f0 */ /* 0x000fe20008000818 */
[----:B------:R-:W-:Y:S02]  /*1720*/  UIADD3 UR8, UR6, 0x4, URZ ;  /* 0x0000000406087890 */ /* 0x000fe4000fffe03f */
[----:B------:R-:W-:Y:S01]  /*1730*/  UIADD3 UR10, UR7, 0x4, URZ ;  /* 0x00000004070a7890 */ /* 0x000fe2000fffe03f */
[----:B------:R-:W-:Y:S01]  /*1740*/  UMOV UR9, 0x40000040 ;  /* 0x4000004000097882 */ /* 0x000fe20000000000 */
[----:B------:R-:W-:Y:S01]  /*1750*/  UMOV UR11, 0x40000040 ;  /* 0x40000040000b7882 */ /* 0x000fe20000000000 */
[----:B------:R-:W-:Y:S02]  /*1760*/  WARPGROUP.DEPBAR.LE gsb0, 0x0 ;  /* 0x00008000000079c5 */ /* 0x000fe40000010000 */
        /* <DEDUP_REMOVED lines=8> */
[----:B------:R-:W-:Y:S03]  /*17f0*/  HGMMA.64x64x16.F32 R24, gdesc[UR8], R24, gsb0 ;  /* 0x00e00000081879f0 */ /* 0x000fe60008000818 */
[----:B------:R-:W-:Y:S02]  /*1800*/  WARPGROUP.DEPBAR.LE gsb0, 0x0 ;  /* 0x00008000000079c5 */ /* 0x000fe40000010000 */
[----:B------:R-:W-:Y:S05]  /*1810*/  @!P1 BRA `(.L_x_23) ;  /* 0x0000000400249947 */ /* 0x000fea0003800000 */
[----:B------:R-:W-:Y:S02]  /*1820*/  UIADD3 UR6, UR39, 0x1, URZ ;  /* 0x0000000127067890 */ /* 0x000fe4000fffe03f */
[----:B------:R-:W-:Y:S02]  /*1830*/  IMAD.U32 R3, RZ, RZ, UR39 ;  /* 0x00000027ff037e24 */ /* 0x000fe4000f8e00ff */
[----:B------:R-:W-:-:S04]  /*1840*/  UISETP.NE.AND UP0, UPT, UR6, 0x9, UPT ;  /* 0x000000090600788c */ /* 0x000fc8000bf05270 */
[----:B------:R-:W-:Y:S02]  /*1850*/  USEL UR7, URZ, 0x1, UP0 ;  /* 0x000000013f077887 */ /* 0x000fe40008000000 */
[----:B------:R-:W-:Y:S02]  /*1860*/  USEL UR6, UR6, URZ, UP0 ;  /* 0x0000003f06067287 */ /* 0x000fe40008000000 */
[----:B------:R-:W-:-:S06]  /*1870*/  ULOP3.LUT UR7, UR38, UR7, URZ, 0x3c, !UPT ;  /* 0x0000000726077292 */ /* 0x000fcc000f8e3c3f */
[----:B------:R-:W-:-:S07]  /*1880*/  IMAD.U32 R7, RZ, RZ, UR7 ;  /* 0x00000007ff077e24 */ /* 0x000fce000f8e00ff */
.L_x_30:
[----:B------:R-:W-:Y:S05]  /*1890*/  @!P0 BRA `(.L_x_24) ;  /* 0x0000000000048947 */ /* 0x000fea0003800000 */
[----:B------:R-:W-:Y:S01]  /*18a0*/  BPT.TRAP 0x1 ;  /* 0x000000040000795c */ /* 0x000fe20000300000 */
.L_x_24:
[----:B------:R-:W2:Y:S01]  /*18b0*/  S2UR UR8, SR_CgaCtaId ;  /* 0x00000000000879c3 */ /* 0x000ea20000008800 */
[----:B------:R-:W-:Y:S01]  /*18c0*/  UMOV UR7, 0x400 ;  /* 0x0000040000077882 */ /* 0x000fe20000000000 */
[----:B01----:R-:W-:Y:S01]  /*18d0*/  IMAD.U32 R5, RZ, RZ, UR6 ;  /* 0x00000006ff057e24 */ /* 0x003fe2000f8e00ff */
[----:B------:R-:W-:Y:S01]  /*18e0*/  SHF.L.U32 R4, R7, 0x1f, RZ ;  /* 0x0000001f07047819 */ /* 0x000fe200000006ff */
[----:B--2---:R-:W-:-:S06]  /*18f0*/  ULEA UR7, UR8, UR7, 0x18 ;  /* 0x0000000708077291 */ /* 0x004fcc000f8ec03f */
[----:B------:R-:W-:-:S04]  /*1900*/  IMAD.U32 R6, RZ, RZ, UR7 ;  /* 0x00000007ff067e24 */ /* 0x000fc8000f8e00ff */
[----:B------:R-:W-:-:S04]  /*1910*/  IMAD R5, R5, 0x8, R6 ;  /* 0x0000000805057824 */ /* 0x000fc800078e0206 */
[----:B------:R0:W1:Y:S01]  /*1920*/  SYNCS.PHASECHK.TRANS64.TRYWAIT P1, [R5+URZ], R4 ;  /* 0x00000004050075a7 */ /* 0x000062000802017f */
[----:B------:R-:W-:Y:S05]  /*1930*/  @!P0 BRA `(.L_x_25) ;  /* 0x0000000000048947 */ /* 0x000fea0003800000 */
[----:B------:R-:W-:Y:S01]  /*1940*/  BPT.TRAP 0x1 ;  /* 0x000000040000795c */ /* 0x000fe20000300000 */
.L_x_25:
[----:B-1----:R-:W-:Y:S05]  /*1950*/  @P1 BRA `(.L_x_26) ;  /* 0x0000000000081947 */ /* 0x002fea0003800000 */
[----:B------:R-:W1:Y:S02]  /*1960*/  SYNCS.PHASECHK.TRANS64.TRYWAIT P1, [R5+URZ], R4 ;  /* 0x00000004050075a7 */ /* 0x000e64000802017f */
[----:B-1----:R-:W-:Y:S05]  /*1970*/  @!P1 BRA `(.L_x_27) ;  /* 0x0000004800349947 */ /* 0x002fea0003800000 */
.L_x_26:
[----:B------:R-:W-:Y:S01]  /*1980*/  ULEA UR7, UR6, UR4, 0xa ;  /* 0x0000000406077291 */ /* 0x000fe2000f8e503f */
[----:B------:R-:W-:Y:S01]  /*1990*/  WARPGROUP.ARRIVE ;  /* 0x00000000000079c5 */ /* 0x000fe20000000000 */
[----:B------:R-:W-:Y:S01]  /*19a0*/  ULEA UR12, UR6, UR5, 0x9 ;  /* 0x00000005060c7291 */ /* 0x000fe2000f8e483f */
[----:B------:R-:W-:Y:S01]  /*19b0*/  UMOV UR9, 0x40000040 ;  /* 0x4000004000097882 */ /* 0x000fe20000000000 */
[----:B------:R-:W-:-:S03]  /*19c0*/  UMOV UR11, 0x40000040 ;  /* 0x40000040000b7882 */ /* 0x000fc60000000000 */
[----:B------:R-:W-:Y:S02]  /*19d0*/  UMOV UR8, UR7 ;  /* 0x0000000700087c82 */ /* 0x000fe40008000000 */
[----:B------:R-:W-:Y:S02]  /*19e0*/  UMOV UR10, UR12 ;  /* 0x0000000c000a7c82 */ /* 0x000fe40008000000 */
[----:B------:R-:W-:Y:S01]  /*19f0*/  HGMMA.64x64x16.F32 R24, gdesc[UR8], R24, gsb0 ;  /* 0x00e00000081879f0 */ /* 0x000fe20008000818 */
        /* <DEDUP_REMOVED lines=23> */
[----:B------:R-:W-:Y:S01]  /*1b70*/  BPT.TRAP 0x1 ;  /* 0x000000040000795c */ /* 0x000fe20000300000 */
.L_x_28:
[----:B------:R-:W-:-:S13]  /*1b80*/  ISETP.NE.AND P1, PT, R58, RZ, PT ;  /* 0x000000ff3a00720c */ /* 0x000fda0003f25270 */
[----:B01----:R-:W-:-:S04]  /*1b90*/  @P1 IMAD R4, R3, 0x8, R6 ;  /* 0x0000000803041824 */ /* 0x003fc800078e0206 */
[----:B------:R-:W-:-:S05]  /*1ba0*/  @P1 VIADD R5, R4, 0x48 ;  /* 0x0000004804051836 */ /* 0x000fca0000000000 */
[----:B------:R-:W-:-:S04]  /*1bb0*/  @P1 PRMT R5, R22, 0x654, R5 ;  /* 0x0000065416051816 */ /* 0x000fc80000000005 */
[----:B------:R0:W-:Y:S01]  /*1bc0*/  @P1 SYNCS.ARRIVE.TRANS64.RED.A1T0 RZ, [R5+URZ], RZ ;  /* 0x000000ff05ff19a7 */ /* 0x0001e2000810043f */
[----:B------:R-:W-:-:S13]  /*1bd0*/  ISETP.GT.U32.AND P1, PT, R19, 0x1, PT ;  /* 0x000000011300780c */ /* 0x000fda0003f24070 */
[----:B0-----:R-:W-:Y:S05]  /*1be0*/  @P1 BRA `(.L_x_29) ;  /* 0x0000000000041947 */ /* 0x001fea0003800000 */
[----:B------:R-:W-:Y:S01]  /*1bf0*/  BPT.TRAP 0x1 ;  /* 0x000000040000795c */ /* 0x000fe20000300000 */
.L_x_29:
[----:B------:R-:W-:Y:S01]  /*1c00*/  UIADD3 UR6, UR6, 0x1, URZ ;  /* 0x0000000106067890 */ /* 0x000fe2000fffe03f */
[C---:B------:R-:W-:Y:S01]  /*1c10*/  ISETP.GT.AND P2, PT, R0.reuse, 0x1, PT ;  /* 0x000000010000780c */ /* 0x040fe20003f44270 */
[----:B------:R-:W-:Y:S02]  /*1c20*/  VIADD R3, R3, 0x1 ;  /* 0x0000000103037836 */ /* 0x000fe40000000000 */
[----:B------:R-:W-:Y:S01]  /*1c30*/  UISETP.NE.AND UP0, UPT, UR6, 0x9, UPT ;  /* 0x000000090600788c */ /* 0x000fe2000bf05270 */
[----:B------:R-:W-:Y:S02]  /*1c40*/  VIADD R0, R0, 0xffffffff ;  /* 0xffffffff00007836 */ /* 0x000fe40000000000 */
[C---:B------:R-:W-:Y:S01]  /*1c50*/  ISETP.NE.AND P1, PT, R3.reuse, 0x9, PT ;  /* 0x000000090300780c */ /* 0x040fe20003f25270 */
[----:B------:R-:W-:Y:S02]  /*1c60*/  USEL UR7, URZ, 0x1, UP0 ;  /* 0x000000013f077887 */ /* 0x000fe40008000000 */
[----:B------:R-:W-:Y:S01]  /*1c70*/  USEL UR6, UR6, URZ, UP0 ;  /* 0x0000003f06067287 */ /* 0x000fe20008000000 */
[----:B------:R-:W-:-:S03]  /*1c80*/  SEL R3, R3, RZ, P1 ;  /* 0x000000ff03037207 */ /* 0x000fc60000800000 */
[----:B------:R-:W-:Y:S01]  /*1c90*/  LOP3.LUT R7, R7, UR7, RZ, 0x3c, !PT ;  /* 0x0000000707077c12 */ /* 0x000fe2000f8e3cff */
[----:B------:R-:W-:Y:S07]  /*1ca0*/  @P2 BRA `(.L_x_30) ;  /* 0xfffffff800f82947 */ /* 0x000fee000383ffff */
.L_x_23:
[----:B------:R-:W2:Y:S02]  /*1cb0*/  LDC R0, c[0x0][0x28c] ;  /* 0x0000a300ff007b82 */ /* 0x000ea40000000800 */
[----:B--2---:R-:W-:-:S13]  /*1cc0*/  ISETP.GE.AND P1, PT, R0, 0x1, PT ;  /* 0x000000010000780c */ /* 0x004fda0003f26270 */
[----:B------:R-:W-:Y:S05]  /*1cd0*/  @!P1 BRA `(.L_x_31) ;  /* 0x0000000000509947 */ /* 0x000fea0003800000 */
[----:B------:R-:W-:Y:S05]  /*1ce0*/  @!P0 BRA `(.L_x_32) ;  /* 0x0000000000048947 */ /* 0x000fea0003800000 */
[----:B------:R-:W-:Y:S01]  /*1cf0*/  BPT.TRAP 0x1 ;  /* 0x000000040000795c */ /* 0x000fe20000300000 */
.L_x_32:
[----:B------:R-:W-:Y:S01]  /*1d00*/  ISETP.NE.AND P1, PT, R58, RZ, PT ;  /* 0x000000ff3a00720c */ /* 0x000fe20003f25270 */
[----:B------:R-:W-:Y:S01]  /*1d10*/  BSSY B0, `(.L_x_33) ;  /* 0x000000e000007945 */ /* 0x000fe20003800000 */
[----:B------:R-:W-:-:S11]  /*1d20*/  ISETP.GT.U32.AND P0, PT, R19, 0x1, PT ;  /* 0x000000011300780c */ /* 0x000fd60003f04070 */
[----:B------:R-:W-:Y:S05]  /*1d30*/  @!P1 BRA `(.L_x_34) ;  /* 0x00000000002c9947 */ /* 0x000fea0003800000 */
[----:B------:R-:W-:-:S04]  /*1d40*/  UISETP.LT.AND UP0, UPT, UR40, 0x1, UPT ;  /* 0x000000012800788c */ /* 0x000fc8000bf01270 */
[----:B------:R-:W-:-:S04]  /*1d50*/  USEL UR6, UR40, 0x1, UP0 ;  /* 0x0000000128067887 */ /* 0x000fc80008000000 */
[----:B------:R-:W-:-:S04]  /*1d60*/  UIADD3 UR6, UR39, UR40, -UR6 ;  /* 0x0000002827067290 */ /* 0x000fc8000fffe806 */
[----:B------:R-:W-:-:S04]  /*1d70*/  UIMAD.WIDE.U32 UR4, UR6, 0x38e38e39, URZ ;  /* 0x38e38e39060478a5 */ /* 0x000fc8000f8e003f */
[----:B------:R-:W-:-:S04]  /*1d80*/  USHF.R.U32.HI UR4, URZ, 0x1, UR5 ;  /* 0x000000013f047899 */ /* 0x000fc80008011605 */
[----:B------:R-:W-:-:S06]  /*1d90*/  UIMAD UR6, UR4, -0x9, UR6 ;  /* 0xfffffff7040678a4 */ /* 0x000fcc000f8e0206 */
[----:B------:R-:W-:-:S04]  /*1da0*/  IMAD.U32 R3, RZ, RZ, UR6 ;  /* 0x00000006ff037e24 */ /* 0x000fc8000f8e00ff */
[----:B------:R-:W-:-:S04]  /*1db0*/  IMAD R0, R3, 0x8, R6 ;  /* 0x0000000803007824 */ /* 0x000fc800078e0206 */
[----:B------:R-:W-:-:S05]  /*1dc0*/  VIADD R3, R0, 0x48 ;  /* 0x0000004800037836 */ /* 0x000fca0000000000 */
[----:B------:R-:W-:-:S04]  /*1dd0*/  PRMT R3, R22, 0x654, R3 ;  /* 0x0000065416037816 */ /* 0x000fc80000000003 */
[----:B------:R2:W-:Y:S03]  /*1de0*/  SYNCS.ARRIVE.TRANS64.RED.A1T0 RZ, [R3+URZ], RZ ;  /* 0x000000ff03ff79a7 */ /* 0x0005e6000810043f */
.L_x_34:
[----:B------:R-:W-:Y:S05]  /*1df0*/  BSYNC B0 ;  /* 0x0000000000007941 */ /* 0x000fea0003800000 */
.L_x_33:
[----:B------:R-:W-:Y:S05]  /*1e00*/  @P0 BRA `(.L_x_31) ;  /* 0x0000000000040947 */ /* 0x000fea0003800000 */
[----:B------:R-:W-:Y:S01]  /*1e10*/  BPT.TRAP 0x1 ;  /* 0x000000040000795c */ /* 0x000fe20000300000 */
.L_x_31:
[----:B------:R-:W3:Y:S01]  /*1e20*/  LDC R6, c[0x0][0x288] ;  /* 0x0000a200ff067b82 */ /* 0x000ee20000000800 */
[--C-:B------:R-:W-:Y:S01]  /*1e30*/  SHF.R.U32.HI R0, RZ, 0x2, R18.reuse ;  /* 0x00000002ff007819 */ /* 0x100fe20000011612 */
[----:B------:R-:W-:Y:S01]  /*1e40*/  IMAD.SHL.U32 R61, R61, 0x40, RZ ;  /* 0x000000403d3d7824 */ /* 0x000fe200078e00ff */
[----:B01----:R-:W-:Y:S01]  /*1e50*/  SHF.R.U32.HI R5, RZ, 0x7, R18 ;  /* 0x00000007ff057819 */ /* 0x003fe20000011612 */
[----:B------:R-:W-:Y:S01]  /*1e60*/  UIADD3 UR39, UR40, UR39, URZ ;  /* 0x0000002728277290 */ /* 0x000fe2000fffe03f */
[----:B--2---:R-:W-:Y:S01]  /*1e70*/  LOP3.LUT R3, R0, 0x7, RZ, 0xc0, !PT ;  /* 0x0000000700037812 */ /* 0x004fe200078ec0ff */
[C---:B------:R-:W-:Y:S01]  /*1e80*/  IMAD.SHL.U32 R10, R18.reuse, 0x2, RZ ;  /* 0x00000002120a7824 */ /* 0x040fe200078e00ff */
[----:B------:R-:W-:Y:S01]  /*1e90*/  LOP3.LUT R0, R5, 0x1, RZ, 0xc0, !PT ;  /* 0x0000000105007812 */ /* 0x000fe200078ec0ff */
[----:B------:R-:W-:Y:S01]  /*1ea0*/  UISETP.GT.U32.AND UP0, UPT, UR39, 0x8, UPT ;  /* 0x000000082700788c */ /* 0x000fe2000bf04070 */
[C---:B------:R-:W-:Y:S01]  /*1eb0*/  LOP3.LUT R5, R18.reuse, 0x3, RZ, 0xc0, !PT ;  /* 0x0000000312057812 */ /* 0x040fe200078ec0ff */
[----:B------:R-:W-:Y:S01]  /*1ec0*/  ULDC UR7, c[0x0][0x284] ;  /* 0x0000a10000077ab9 */ /* 0x000fe20000000800 */
[----:B------:R-:W-:Y:S01]  /*1ed0*/  LOP3.LUT R4, R18, 0x60, RZ, 0xc0, !PT ;  /* 0x0000006012047812 */ /* 0x000fe200078ec0ff */
[----:B------:R-:W-:Y:S01]  /*1ee0*/  IMAD.SHL.U32 R8, R0, 0x40, RZ ;  /* 0x0000004000087824 */ /* 0x000fe200078e00ff */
[----:B------:R-:W-:Y:S01]  /*1ef0*/  UISETP.LT.U32.AND UP0, UPT, UR40, 0x9, UP0 ;  /* 0x000000092800788c */ /* 0x000fe20008701070 */
[----:B------:R-:W-:Y:S01]  /*1f00*/  SHF.R.S32.HI R15, RZ, 0x1f, R57 ;  /* 0x0000001fff0f7819 */ /* 0x000fe20000011439 */
[----:B------:R-:W-:Y:S01]  /*1f10*/  UISETP.GE.U32.AND UP1, UPT, UR40, 0x9, UPT ;  /* 0x000000092800788c */ /* 0x000fe2000bf26070 */
[----:B------:R-:W-:Y:S01]  /*1f20*/  SHF.R.U32.HI R4, RZ, 0x1, R4 ;  /* 0x00000001ff047819 */ /* 0x000fe20000011604 */
[----:B------:R-:W-:Y:S01]  /*1f30*/  ULDC.64 UR8, c[0x0][0x5d0] ;  /* 0x0001740000087ab9 */ /* 0x000fe20000000a00 */
[C---:B------:R-:W-:Y:S01]  /*1f40*/  LOP3.LUT R10, R61.reuse, 0x6, R10, 0xf8, !PT ;  /* 0x000000063d0a7812 */ /* 0x040fe200078ef80a */
[----:B------:R-:W-:Y:S01]  /*1f50*/  UIMAD.WIDE.U32 UR4, UR39, 0x38e38e39, URZ ;  /* 0x38e38e39270478a5 */ /* 0x000fe2000f8e003f */
[--C-:B------:R-:W-:Y:S01]  /*1f60*/  IADD3 R7, RZ, -R4, -R3.reuse ;  /* 0x80000004ff077210 */ /* 0x100fe20007ffe803 */
[----:B------:R-:W-:Y:S01]  /*1f70*/  USEL UR6, URZ, 0x1, !UP0 ;  /* 0x000000013f067887 */ /* 0x000fe2000c000000 */
[----:B------:R-:W-:Y:S01]  /*1f80*/  LOP3.LUT R3, R8, 0x40, R3, 0xe2, !PT ;  /* 0x0000004008037812 */ /* 0x000fe200078ee203 */
[C---:B------:R-:W-:Y:S01]  /*1f90*/  IMAD.WIDE R8, R60.reuse, 0x80, RZ ;  /* 0x000000803c087825 */ /* 0x040fe200078e02ff */
[----:B---3--:R-:W-:Y:S01]  /*1fa0*/  ISETP.GE.AND P0, PT, R61, R6, PT ;  /* 0x000000063d00720c */ /* 0x008fe20003f06270 */
[----:B------:R-:W-:Y:S01]  /*1fb0*/  USHF.R.U32.HI UR4, URZ, 0x1, UR5 ;  /* 0x000000013f047899 */ /* 0x000fe20008011605 */
[----:B------:R-:W-:Y:S01]  /*1fc0*/  SHF.R.S32.HI R11, RZ, 0x1f, R10 ;  /* 0x0000001fff0b7819 */ /* 0x000fe2000001140a */
[----:B------:R-:W-:Y:S01]  /*1fd0*/  IMAD R12, R5, -0x2, R6 ;  /* 0xfffffffe050c7824 */ /* 0x000fe200078e0206 */
[----:B------:R-:W-:Y:S01]  /*1fe0*/  ULOP3.LUT UR38, UR38, UR6, URZ, 0x3c, !UPT ;  /* 0x0000000626267292 */ /* 0x000fe2000f8e3c3f */
[----:B------:R-:W-:Y:S01]  /*1ff0*/  IMAD.SHL.U32 R5, R60, 0x80, RZ ;  /* 0x000000803c057824 */ /* 0x000fe200078e00ff */
[----:B------:R-:W-:Y:S01]  /*2000*/  LOP3.LUT R75, R8, R3, R4, 0xfe, !PT ;  /* 0x00000003084b7212 */ /* 0x000fe200078efe04 */
[----:B------:R-:W-:Y:S01]  /*2010*/  IMAD R6, R15, UR8, RZ ;  /* 0x000000080f067c24 */ /* 0x000fe2000f8e02ff */
[----:B------:R-:W-:Y:S01]  /*2020*/  UIMAD UR39, UR4, -0x9, UR39 ;  /* 0xfffffff7042778a4 */ /* 0x000fe2000f8e0227 */
[----:B------:R-:W-:Y:S01]  /*2030*/  IMAD R0, R0, -0x40, R7 ;  /* 0xffffffc000007824 */ /* 0x000fe200078e0207 */
[----:B------:R-:W-:Y:S01]  /*2040*/  ISETP.GE.OR P0, PT, R5, UR7, P0 ;  /* 0x0000000705007c0c */ /* 0x000fe20008706670 */
[C---:B------:R-:W-:Y:S01]  /*2050*/  IMAD R13, R57.reuse, UR9, R6 ;  /* 0x00000009390d7c24 */ /* 0x040fe2000f8e0206 */
[----:B------:R-:W-:Y:S01]  /*2060*/  @UP1 ULOP3.LUT UR38, UR38, 0x1, UR4, 0x78, !UPT ;  /* 0x0000000126261892 */ /* 0x000fe2000f8e7804 */
[----:B------:R-:W-:Y:S01]  /*2070*/  IMAD.WIDE.U32 R6, R57, UR8, R10 ;  /* 0x0000000839067c25 */ /* 0x000fe2000f8e000a */
[----:B------:R-:W-:-:S03]  /*2080*/  IADD3 R3, -R5, UR7, R0 ;  /* 0x0000000705037c10 */ /* 0x000fc6000fffe100 */
[----:B------:R-:W-:Y:S02]  /*2090*/  IMAD.IADD R7, R7, 0x1, R13 ;  /* 0x0000000107077824 */ /* 0x000fe400078e020d */
[----:B------:R-:W-:Y:S02]  /*20a0*/  IMAD.IADD R4, R12, 0x1, -R61 ;  /* 0x000000010c047824 */ /* 0x000fe400078e0a3d */
[----:B------:R-:W-:Y:S02]  /*20b0*/  IMAD.MOV.U32 R0, RZ, RZ, -0x1 ;  /* 0xffffffffff007424 */ /* 0x000fe400078e00ff */
[----:B------:R-:W-:Y:S05]  /*20c0*/  @P0 BRA `(.L_x_35) ;  /* 0x00000020008c0947 */ /* 0x000fea0003800000 */
[----:B------:R-:W0:Y:S01]  /*20d0*/  LDC.64 R68, c[0x0][0x5c8] ;  /* 0x00017200ff447b82 */ /* 0x000e220000000a00 */
[----:B-----5:R-:W-:Y:S01]  /*20e0*/  FSETP.NEU.AND P1, PT, R56, RZ, PT ;  /* 0x000000ff3800720b */ /* 0x020fe20003f2d000 */
[----:B------:R-:W-:Y:S01]  /*20f0*/  BSSY B0, `(.L_x_35) ;  /* 0x0000220000007945 */ /* 0x000fe20003800000 */
[----:B------:R-:W-:-:S04]  /*2100*/  ISETP.GT.AND P0, PT, R4, RZ, PT ;  /* 0x000000ff0400720c */ /* 0x000fc80003f04270 */
[----:B------:R-:W-:Y:S01]  /*2110*/  ISETP.GT.AND P3, PT, R3, RZ, P0 ;  /* 0x000000ff0300720c */ /* 0x000fe20000764270 */
[-C--:B0-----:R-:W-:Y:S02]  /*2120*/  IMAD R12, R9, R68.reuse, RZ ;  /* 0x00000044090c7224 */ /* 0x081fe400078e02ff */
[----:B------:R-:W-:-:S04]  /*2130*/  IMAD.WIDE.U32 R60, R75, R68, R6 ;  /* 0x000000444b3c7225 */ /* 0x000fc800078e0006 */
[----:B------:R-:W-:-:S04]  /*2140*/  IMAD R5, R75, R69, R12 ;  /* 0x000000454b057224 */ /* 0x000fc800078e020c */
[----:B------:R-:W-:Y:S01]  /*2150*/  IMAD.IADD R77, R61, 0x1, R5 ;  /* 0x000000013d4d7824 */ /* 0x000fe200078e0205 */
[----:B------:R-:W-:Y:S06]  /*2160*/  @!P1 BRA `(.L_x_36) ;  /* 0x0000001400e89947 */ /* 0x000fec0003800000 */
[----:B------:R-:W0:Y:S01]  /*2170*/  LDC.64 R64, c[0x0][0x5b8] ;  /* 0x00016e00ff407b82 */ /* 0x000e220000000a00 */
[----:B------:R-:W-:-:S07]  /*2180*/  ULDC.64 UR4, c[0x0][0x5c0] ;  /* 0x0001700000047ab9 */ /* 0x000fce0000000a00 */
[----:B------:R-:W1:Y:S08]  /*2190*/  LDC.64 R70, c[0x0][0x5b0] ;  /* 0x00016c00ff467b82 */ /* 0x000e700000000a00 */
[----:B------:R-:W2:Y:S01]  /*21a0*/  LDC.64 R72, c[0x0][0x5a8] ;  /* 0x00016a00ff487b82 */ /* 0x000ea20000000a00 */
[-C--:B0-----:R-:W-:Y:S02]  /*21b0*/  IMAD R6, R15, R64.reuse, RZ ;  /* 0x000000400f067224 */ /* 0x081fe400078e02ff */
[----:B------:R-:W-:-:S04]  /*21c0*/  IMAD.WIDE.U32 R62, R57, R64, R10 ;  /* 0x00000040393e7225 */ /* 0x000fc800078e000a */
[----:B------:R-:W-:Y:S02]  /*21d0*/  IMAD R65, R57, R65, R6 ;  /* 0x0000004139417224 */ /* 0x000fe400078e0206 */
[-C--:B-1----:R-:W-:Y:S02]  /*21e0*/  IMAD R8, R9, R70.reuse, RZ ;  /* 0x0000004609087224 */ /* 0x082fe400078e02ff */
[----:B------:R-:W-:Y:S02]  /*21f0*/  IMAD.IADD R13, R63, 0x1, R65 ;  /* 0x000000013f0d7824 */ /* 0x000fe400078e0241 */
[----:B------:R-:W-:Y:S02]  /*2200*/  IMAD.MOV.U32 R12, RZ, RZ, R62 ;  /* 0x000000ffff0c7224 */ /* 0x000fe400078e003e */
[C---:B------:R-:W-:Y:S02]  /*2210*/  IMAD R67, R75.reuse, R71, R8 ;  /* 0x000000474b437224 */ /* 0x040fe400078e0208 */
[----:B------:R-:W-:-:S04]  /*2220*/  IMAD.WIDE.U32 R6, R75, R70, R12 ;  /* 0x000000464b067225 */ /* 0x000fc800078e000c */
[----:B------:R-:W-:Y:S01]  /*2230*/  IMAD.IADD R5, R7, 0x1, R67 ;  /* 0x0000000107057824 */ /* 0x000fe200078e0243 */
[----:B--2---:R-:W-:-:S04]  /*2240*/  LEA R14, P1, R6, R72, 0x1 ;  /* 0x00000048060e7211 */ /* 0x004fc800078208ff */
[----:B------:R-:W-:-:S05]  /*2250*/  LEA.HI.X R15, R6, R73, R5, 0x1, P1 ;  /* 0x00000049060f7211 */ /* 0x000fca00008f0c05 */
[----:B------:R0:W2:Y:S01]  /*2260*/  @P3 LDG.E.LTC128B.U16 R5, desc[UR36][R14.64] ;  /* 0x000000240e053981 */ /* 0x0000a2000c1e1520 */
[----:B------:R-:W-:Y:S01]  /*2270*/  LEA R8, P1, R60, UR4, 0x1 ;  /* 0x000000043c087c11 */ /* 0x000fe2000f8208ff */
[----:B------:R-:W-:Y:S01]  /*2280*/  IMAD.WIDE.U32 R6, R75, R70, R10 ;  /* 0x000000464b067225 */ /* 0x000fe200078e000a */
[----:B------:R-:W-:Y:S03]  /*2290*/  BSSY B1, `(.L_x_37) ;  /* 0x0000012000017945 */ /* 0x000fe60003800000 */
[----:B------:R-:W-:Y:S02]  /*22a0*/  IMAD.IADD R7, R67, 0x1, R7 ;  /* 0x0000000143077824 */ /* 0x000fe400078e0207 */
[----:B------:R-:W-:Y:S01]  /*22b0*/  IMAD.WIDE.U32 R20, R57, R64, R6 ;  /* 0x0000004039147225 */ /* 0x000fe200078e0006 */
[----:B0-----:R-:W-:-:S03]  /*22c0*/  SHF.L.U64.HI R15, R70, 0x3, R71 ;  /* 0x00000003460f7819 */ /* 0x001fc60000010247 */
[----:B------:R-:W-:Y:S01]  /*22d0*/  IMAD.IADD R7, R65, 0x1, R21 ;  /* 0x0000000141077824 */ /* 0x000fe200078e0215 */
[----:B------:R-:W-:Y:S01]  /*22e0*/  LEA R6, P4, R20, R72, 0x1 ;  /* 0x0000004814067211 */ /* 0x000fe200078808ff */
[----:B------:R-:W-:-:S03]  /*22f0*/  IMAD.SHL.U32 R14, R70, 0x8, RZ ;  /* 0x00000008460e7824 */ /* 0x000fc600078e00ff */
[----:B------:R-:W-:Y:S01]  /*2300*/  LEA.HI.X R7, R20, R73, R7, 0x1, P4 ;  /* 0x0000004914077211 */ /* 0x000fe200020f0c07 */
[----:B--2---:R-:W-:-:S05]  /*2310*/  HADD2.F32 R9, -RZ, R5.H0_H0 ;  /* 0x20000005ff097230 */ /* 0x004fca0000004100 */
[----:B------:R-:W-:-:S04]  /*2320*/  FMUL R9, R9, R56 ;  /* 0x0000003809097220 */ /* 0x000fc80000400000 */
[----:B------:R-:W-:Y:S01]  /*2330*/  FFMA R24, R24, R23, R9 ;  /* 0x0000001718187223 */ /* 0x000fe20000000009 */
[----:B------:R-:W-:Y:S02]  /*2340*/  LEA.HI.X R9, R60, UR5, R77, 0x1, P1 ;  /* 0x000000053c097c11 */ /* 0x000fe400088f0c4d */
[----:B------:R-:W-:Y:S02]  /*2350*/  ISETP.GT.AND P1, PT, R4, 0x1, PT ;  /* 0x000000010400780c */ /* 0x000fe40003f24270 */
[----:B------:R-:W-:Y:S02]  /*2360*/  F2FP.F16.F32.PACK_AB R24, RZ, R24 ;  /* 0x00000018ff18723e */ /* 0x000fe400000000ff */
[----:B------:R-:W-:-:S03]  /*2370*/  ISETP.GT.AND P2, PT, R3, RZ, P1 ;  /* 0x000000ff0300720c */ /* 0x000fc60000f44270 */
[----:B------:R0:W-:Y:S10]  /*2380*/  @P3 STG.E.U16 desc[UR36][R8.64], R24 ;  /* 0x0000001808003986 */ /* 0x0001f4000c101524 */
[----:B------:R-:W-:Y:S05]  /*2390*/  @!P2 BRA `(.L_x_38) ;  /* 0x000000000004a947 */ /* 0x000fea0003800000 */
[----:B------:R1:W5:Y:S02]  /*23a0*/  LDG.E.LTC128B.U16 R5, desc[UR36][R6.64+0x2] ;  /* 0x0000022406057981 */ /* 0x000364000c1e1520 */
.L_x_38:
[----:B------:R-:W-:Y:S05]  /*23b0*/  BSYNC B1 ;  /* 0x0000000000017941 */ /* 0x000fea0003800000 */
.L_x_37:
[----:B-----5:R-:W-:Y:S01]  /*23c0*/  HADD2.F32 R61, -RZ, R5.H0_H0 ;  /* 0x20000005ff3d7230 */ /* 0x020fe20000004100 */
[----:B------:R-:W-:Y:S01]  /*23d0*/  ISETP.GT.AND P0, PT, R3, 0x8, P0 ;  /* 0x000000080300780c */ /* 0x000fe20000704270 */
[----:B------:R-:W-:Y:S01]  /*23e0*/  IMAD.WIDE.U32 R20, R75, R70, R14 ;  /* 0x000000464b147225 */ /* 0x000fe200078e000e */
[----:B0-----:R-:W-:-:S03]  /*23f0*/  PRMT R24, R5, 0x7610, R24 ;  /* 0x0000761005187816 */ /* 0x001fc60000000018 */
[----:B------:R-:W-:Y:S01]  /*2400*/  FMUL R12, R61, R56 ;  /* 0x000000383d0c7220 */ /* 0x000fe20000400000 */
[----:B------:R-:W-:Y:S01]  /*2410*/  IMAD.IADD R67, R67, 0x1, R21 ;  /* 0x0000000143437824 */ /* 0x000fe200078e0215 */
[----:B------:R-:W-:Y:S02]  /*2420*/  IADD3 R62, P3, R62, R20, RZ ;  /* 0x000000143e3e7210 */ /* 0x000fe40007f7e0ff */
[----:B------:R-:W-:-:S03]  /*2430*/  FFMA R12, R25, R23, R12 ;  /* 0x00000017190c7223 */ /* 0x000fc6000000000c */
[----:B------:R-:W-:Y:S01]  /*2440*/  IMAD.X R13, R67, 0x1, R13, P3 ;  /* 0x00000001430d7824 */ /* 0x000fe200018e060d */
[C---:B------:R-:W-:Y:S02]  /*2450*/  LEA R14, P3, R62.reuse, R72, 0x1 ;  /* 0x000000483e0e7211 */ /* 0x040fe400078608ff */
[----:B------:R-:W-:Y:S02]  /*2460*/  F2FP.F16.F32.PACK_AB R12, RZ, R12 ;  /* 0x0000000cff0c723e */ /* 0x000fe400000000ff */
[----:B------:R-:W-:Y:S02]  /*2470*/  LEA.HI.X R15, R62, R73, R13, 0x1, P3 ;  /* 0x000000493e0f7211 */ /* 0x000fe400018f0c0d */
[----:B------:R-:W-:-:S05]  /*2480*/  PRMT R21, R12, 0x7610, R21 ;  /* 0x000076100c157816 */ /* 0x000fca0000000015 */
[----:B------:R0:W-:Y:S04]  /*2490*/  @P2 STG.E.U16 desc[UR36][R8.64+0x2], R21 ;  /* 0x0000021508002986 */ /* 0x0001e8000c101524 */
[----:B------:R-:W2:Y:S01]  /*24a0*/  @P0 LDG.E.LTC128B.U16 R24, desc[UR36][R14.64] ;  /* 0x000000240e180981 */ /* 0x000ea2000c1e1520 */
[----:B------:R-:W-:Y:S01]  /*24b0*/  IADD3 R20, P2, R10, R20, RZ ;  /* 0x000000140a147210 */ /* 0x000fe20007f5e0ff */
[----:B------:R-:W-:Y:S01]  /*24c0*/  BSSY B1, `(.L_x_39) ;  /* 0x0000011000017945 */ /* 0x000fe20003800000 */
[C---:B------:R-:W-:Y:S02]  /*24d0*/  SHF.L.U64.HI R13, R68.reuse, 0x4, R69 ;  /* 0x00000004440d7819 */ /* 0x040fe40000010245 */
[----:B------:R-:W-:Y:S01]  /*24e0*/  ISETP.GT.AND P1, PT, R3, 0x8, P1 ;  /* 0x000000080300780c */ /* 0x000fe20000f24270 */
[----:B0-----:R-:W-:Y:S01]  /*24f0*/  IMAD.X R21, R11, 0x1, R67, P2 ;  /* 0x000000010b157824 */ /* 0x001fe200010e0643 */
[----:B------:R-:W-:Y:S01]  /*2500*/  LEA R12, P2, R68, R8, 0x4 ;  /* 0x00000008440c7211 */ /* 0x000fe200078420ff */
[----:B------:R-:W-:-:S04]  /*2510*/  IMAD.WIDE.U32 R20, R57, R64, R20 ;  /* 0x0000004039147225 */ /* 0x000fc800078e0014 */
[----:B------:R-:W-:Y:S01]  /*2520*/  IMAD.X R13, R13, 0x1, R9, P2 ;  /* 0x000000010d0d7824 */ /* 0x000fe200010e0609 */
[----:B------:R-:W-:Y:S01]  /*2530*/  LEA R10, P3, R20, R72, 0x1 ;  /* 0x00000048140a7211 */ /* 0x000fe200078608ff */
[----:B------:R-:W-:-:S05]  /*2540*/  IMAD.IADD R11, R65, 0x1, R21 ;  /* 0x00000001410b7824 */ /* 0x000fca00078e0215 */
[----:B------:R-:W-:Y:S01]  /*2550*/  LEA.HI.X R11, R20, R73, R11, 0x1, P3 ;  /* 0x00000049140b7211 */ /* 0x000fe200018f0c0b */
[----:B--2---:R-:W-:-:S05]  /*2560*/  HADD2.F32 R5, -RZ, R24.H0_H0 ;  /* 0x20000018ff057230 */ /* 0x004fca0000004100 */
[----:B------:R-:W-:-:S04]  /*2570*/  FMUL R5, R5, R56 ;  /* 0x0000003805057220 */ /* 0x000fc80000400000 */
[----:B------:R-:W-:-:S05]  /*2580*/  FFMA R5, R26, R23, R5 ;  /* 0x000000171a057223 */ /* 0x000fca0000000005 */
[----:B------:R-:W-:-:S05]  /*2590*/  F2FP.F16.F32.PACK_AB R5, RZ, R5 ;  /* 0x00000005ff05723e */ /* 0x000fca00000000ff */
[----:B------:R0:W-:Y:S01]  /*25a0*/  @P0 STG.E.U16 desc[UR36][R12.64], R5 ;  /* 0x000000050c000986 */ /* 0x0001e2000c101524 */
[----:B------:R-:W-:Y:S05]  /*25b0*/  @!P1 BRA `(.L_x_40) ;  /* 0x0000000000049947 */ /* 0x000fea0003800000 */
[----:B------:R2:W5:Y:S02]  /*25c0*/  LDG.E.LTC128B.U16 R24, desc[UR36][R10.64+0x2] ;  /* 0x000002240a187981 */ /* 0x000564000c1e1520 */
.L_x_40:
[----:B------:R-:W-:Y:S05]  /*25d0*/  BSYNC B1 ;  /* 0x0000000000017941 */ /* 0x000fea0003800000 */
.L_x_39:
[----:B0----5:R-:W-:Y:S01]  /*25e0*/  HADD2.F32 R5, -RZ, R24.H0_H0 ;  /* 0x20000018ff057230 */ /* 0x021fe20000004100 */
[----:B------:R-:W-:Y:S01]  /*25f0*/  ISETP.GT.AND P0, PT, R4, 0x8, PT ;  /* 0x000000080400780c */ /* 0x000fe20003f04270 */
[----:B------:R-:W-:Y:S03]  /*2600*/  BSSY B1, `(.L_x_41) ;  /* 0x0000008000017945 */ /* 0x000fe60003800000 */
[----:B------:R-:W-:Y:S01]  /*2610*/  FMUL R14, R5, R56 ;  /* 0x00000038050e7220 */ /* 0x000fe20000400000 */
[----:B------:R-:W-:-:S03]  /*2620*/  ISETP.GT.AND P2, PT, R3, RZ, P0 ;  /* 0x000000ff0300720c */ /* 0x000fc60000744270 */
[----:B------:R-:W-:-:S05]  /*2630*/  FFMA R14, R27, R23, R14 ;  /* 0x000000171b0e7223 */ /* 0x000fca000000000e */
[----:B------:R-:W-:-:S05]  /*2640*/  F2FP.F16.F32.PACK_AB R14, RZ, R14 ;  /* 0x0000000eff0e723e */ /* 0x000fca00000000ff */
[----:B------:R0:W-:Y:S01]  /*2650*/  @P1 STG.E.U16 desc[UR36][R12.64+0x2], R14 ;  /* 0x0000020e0c001986 */ /* 0x0001e2000c101524 */
[----:B------:R-:W-:Y:S05]  /*2660*/  @!P2 BRA `(.L_x_42) ;  /* 0x000000000004a947 */ /* 0x000fea0003800000 */
[----:B------:R3:W5:Y:S02]  /*2670*/  LDG.E.LTC128B.U16 R24, desc[UR36][R6.64+0x10] ;  /* 0x0000102406187981 */ /* 0x000764000c1e1520 */
.L_x_42:
[----:B------:R-:W-:Y:S05]  /*2680*/  BSYNC B1 ;  /* 0x0000000000017941 */ /* 0x000fea0003800000 */
.L_x_41:
[----:B-----5:R-:W-:Y:S01]  /*2690*/  HADD2.F32 R5, -RZ, R24.H0_H0 ;  /* 0x20000018ff057230 */ /* 0x020fe20000004100 */
        /* <DEDUP_REMOVED lines=9> */
.L_x_44:
[----:B------:R-:W-:Y:S05]  /*2730*/  BSYNC B1 ;  /* 0x0000000000017941 */ /* 0x000fea0003800000 */
.L_x_43:
[----:B----45:R-:W-:Y:S01]  /*2740*/  HADD2.F32 R5, -RZ, R24.H0_H0 ;  /* 0x20000018ff057230 */ /* 0x030fe20000004100 */
[----:B------:R-:W-:Y:S01]  /*2750*/  ISETP.GT.AND P0, PT, R3, 0x8, P0 ;  /* 0x000000080300780c */ /* 0x000fe20000704270 */
[----:B------:R-:W-:Y:S03]  /*2760*/  BSSY B1, `(.L_x_45) ;  /* 0x0000007000017945 */ /* 0x000fe60003800000 */
[----:B0-----:R-:W-:-:S04]  /*2770*/  FMUL R14, R5, R56 ;  /* 0x00000038050e7220 */ /* 0x001fc80000400000 */
[----:B------:R-:W-:-:S05]  /*2780*/  FFMA R14, R29, R23, R14 ;  /* 0x000000171d0e7223 */ /* 0x000fca000000000e */
[----:B------:R-:W-:-:S05]  /*2790*/  F2FP.F16.F32.PACK_AB R14, RZ, R14 ;  /* 0x0000000eff0e723e */ /* 0x000fca00000000ff */
[----:B------:R0:W-:Y:S01]  /*27a0*/  @P3 STG.E.U16 desc[UR36][R8.64+0x12], R14 ;  /* 0x0000120e08003986 */ /* 0x0001e2000c101524 */
[----:B------:R-:W-:Y:S05]  /*27b0*/  @!P0 BRA `(.L_x_46) ;  /* 0x0000000000048947 */ /* 0x000fea0003800000 */
[----:B------:R4:W5:Y:S02]  /*27c0*/  LDG.E.LTC128B.U16 R24, desc[UR36][R10.64+0x10] ;  /* 0x000010240a187981 */ /* 0x000964000c1e1520 */
.L_x_46:
[----:B------:R-:W-:Y:S05]  /*27d0*/  BSYNC B1 ;  /* 0x0000000000017941 */ /* 0x000fea0003800000 */
.L_x_45:
[----:B-----5:R-:W-:Y:S01]  /*27e0*/  HADD2.F32 R5, -RZ, R24.H0_H0 ;  /* 0x20000018ff057230 */ /* 0x020fe20000004100 */
[----:B------:R-:W-:Y:S01]  /*27f0*/  ISETP.GT.AND P1, PT, R3, 0x8, P1 ;  /* 0x000000080300780c */ /* 0x000fe20000f24270 */
[----:B------:R-:W-:Y:S03]  /*2800*/  BSSY B1, `(.L_x_47) ;  /* 0x0000007000017945 */ /* 0x000fe60003800000 */
[----:B------:R-:W-:-:S04]  /*2810*/  FMUL R5, R5, R56 ;  /* 0x0000003805057220 */ /* 0x000fc80000400000 */
[----:B------:R-:W-:-:S05]  /*2820*/  FFMA R5, R30, R23, R5 ;  /* 0x000000171e057223 */ /* 0x000fca0000000005 */
[----:B------:R-:W-:-:S05]  /*2830*/  F2FP.F16.F32.PACK_AB R5, RZ, R5 ;  /* 0x00000005ff05723e */ /* 0x000fca00000000ff */
[----:B------:R0:W-:Y:S01]  /*2840*/  @P0 STG.E.U16 desc[UR36][R12.64+0x10], R5 ;  /* 0x000010050c000986 */ /* 0x0001e2000c101524 */
[----:B------:R-:W-:Y:S05]  /*2850*/  @!P1 BRA `(.L_x_48) ;  /* 0x0000000000049947 */ /* 0x000fea0003800000 */
[----:B------:R0:W5:Y:S02]  /*2860*/  LDG.E.LTC128B.U16 R24, desc[UR36][R10.64+0x12] ;  /* 0x000012240a187981 */ /* 0x000164000c1e1520 */
.L_x_48:
[----:B------:R-:W-:Y:S05]  /*2870*/  BSYNC B1 ;  /* 0x0000000000017941 */ /* 0x000fea0003800000 */
.L_x_47:
        /* <DEDUP_REMOVED lines=10> */
.L_x_50:
[----:B------:R-:W-:Y:S05]  /*2920*/  BSYNC B1 ;  /* 0x0000000000017941 */ /* 0x000fea0003800000 */
.L_x_49:
        /* <DEDUP_REMOVED lines=10> */
.L_x_52:
[----:B------:R-:W-:Y:S05]  /*29d0*/  BSYNC B1 ;  /* 0x0000000000017941 */ /* 0x000fea0003800000 */
.L_x_51:
[----:B0----5:R-:W-:Y:S01]  /*29e0*/  HADD2.F32 R5, -RZ, R24.H0_H0 ;  /* 0x20000018ff057230 */ /* 0x021fe20000004100 */
        /* <DEDUP_REMOVED lines=8> */
.L_x_54:
[----:B------:R-:W-:Y:S05]  /*2a70*/  BSYNC B1 ;  /* 0x0000000000017941 */ /* 0x000fea0003800000 */
.L_x_53:
        /* <DEDUP_REMOVED lines=9> */
.L_x_56:
[----:B------:R-:W-:Y:S05]  /*2b10*/  BSYNC B1 ;  /* 0x0000000000017941 */ /* 0x000fea0003800000 */
.L_x_55:
        /* <DEDUP_REMOVED lines=10> */
.L_x_58:
[----:B------:R-:W-:Y:S05]  /*2bc0*/  BSYNC B1 ;  /* 0x0000000000017941 */ /* 0x000fea0003800000 */
.L_x_57:
        /* <DEDUP_REMOVED lines=10> */
.L_x_60:
[----:B------:R-:W-:Y:S05]  /*2c70*/  BSYNC B1 ;  /* 0x0000000000017941 */ /* 0x000fea0003800000 */
.L_x_59:
        /* <DEDUP_REMOVED lines=9> */
.L_x_62:
[----:B------:R-:W-:Y:S05]  /*2d10*/  BSYNC B1 ;  /* 0x0000000000017941 */ /* 0x000fea0003800000 */
.L_x_61:
        /* <DEDUP_REMOVED lines=9> */
.L_x_64:
[----:B------:R-:W-:Y:S05]  /*2db0*/  BSYNC B1 ;  /* 0x0000000000017941 */ /* 0x000fea0003800000 */
.L_x_63:
        /* <DEDUP_REMOVED lines=10> */
.L_x_66:
[----:B------:R-:W-:Y:S05]  /*2e60*/  BSYNC B1 ;  /* 0x0000000000017941 */ /* 0x000fea0003800000 */
.L_x_65:
        /* <DEDUP_REMOVED lines=10> */
.L_x_68:
[----:B------:R-:W-:Y:S05]  /*2f10*/  BSYNC B1 ;  /* 0x0000000000017941 */ /* 0x000fea0003800000 */
.L_x_67:
        /* <DEDUP_REMOVED lines=9> */
.L_x_70:
[----:B------:R-:W-:Y:S05]  /*2fb0*/  BSYNC B1 ;  /* 0x0000000000017941 */ /* 0x000fea0003800000 */
.L_x_69:
        /* <DEDUP_REMOVED lines=9> */
.L_x_72:
[----:B------:R-:W-:Y:S05]  /*3050*/  BSYNC B1 ;  /* 0x0000000000017941 */ /* 0x000fea0003800000 */
.L_x_71:
        /* <DEDUP_REMOVED lines=10> */
.L_x_74:
[----:B------:R-:W-:Y:S05]  /*3100*/  BSYNC B1 ;  /* 0x0000000000017941 */ /* 0x000fea0003800000 */
.L_x_73:
        /* <DEDUP_REMOVED lines=10> */
.L_x_76:
[----:B------:R-:W-:Y:S05]  /*31b0*/  BSYNC B1 ;  /* 0x0000000000017941 */ /* 0x000fea0003800000 */
.L_x_75:
        /* <DEDUP_REMOVED lines=9> */
.L_x_78:
[----:B------:R-:W-:Y:S05]  /*3250*/  BSYNC B1 ;  /* 0x0000000000017941 */ /* 0x000fea0003800000 */
.L_x_77:
        /* <DEDUP_REMOVED lines=9> */
.L_x_80:
[----:B------:R-:W-:Y:S05]  /*32f0*/  BSYNC B1 ;  /* 0x0000000000017941 */ /* 0x000fea0003800000 */
.L_x_79:
        /* <DEDUP_REMOVED lines=10> */
.L_x_82:
[----:B------:R-:W-:Y:S05]  /*33a0*/  BSYNC B1 ;  /* 0x0000000000017941 */ /* 0x000fea0003800000 */
.L_x_81:
        /* <DEDUP_REMOVED lines=10> */
.L_x_84:
[----:B------:R-:W-:Y:S05]  /*3450*/  BSYNC B1 ;  /* 0x0000000000017941 */ /* 0x000fea0003800000 */
.L_x_83:
        /* <DEDUP_REMOVED lines=9> */
.L_x_86:
[----:B------:R-:W-:Y:S05]  /*34f0*/  BSYNC B1 ;  /* 0x0000000000017941 */ /* 0x000fea0003800000 */
.L_x_85:
        /* <DEDUP_REMOVED lines=9> */
.L_x_88:
[----:B------:R-:W-:Y:S05]  /*3590*/  BSYNC B1 ;  /* 0x0000000000017941 */ /* 0x000fea0003800000 */
.L_x_87:
        /* <DEDUP_REMOVED lines=10> */
.L_x_90:
[----:B------:R-:W-:Y:S05]  /*3640*/  BSYNC B1 ;  /* 0x0000000000017941 */ /* 0x000fea0003800000 */
.L_x_89:
[----:B-----5:R-:W-:Y:S01]  /*3650*/  HADD2.F32 R5, -RZ, R24.H0_H0 ;  /* 0x20000018ff057230 */ /* 0x020fe20000004100 */
[----:B------:R-:W-:Y:S01]  /*3660*/  ISETP.GT.AND P1, PT, R4, 0x39, PT ;  /* 0x000000390400780c */ /* 0x000fe20003f24270 */
[----:B------:R-:W-:Y:S01]  /*3670*/  @P2 IMAD.MOV.U32 R4, RZ, RZ, R8 ;  /* 0x000000ffff042224 */ /* 0x000fe200078e0008 */
[----:B------:R-:W-:Y:S02]  /*3680*/  BSSY B1, `(.L_x_91) ;  /* 0x000000a000017945 */ /* 0x000fe40003800000 */
[----:B------:R-:W-:Y:S01]  /*3690*/  FMUL R5, R5, R56 ;  /* 0x0000003805057220 */ /* 0x000fe20000400000 */
[----:B------:R-:W-:-:S03]  /*36a0*/  ISETP.GT.AND P3, PT, R3, RZ, P1 ;  /* 0x000000ff0300720c */ /* 0x000fc60000f64270 */
[----:B------:R-:W-:-:S05]  /*36b0*/  FFMA R5, R52, R23, R5 ;  /* 0x0000001734057223 */ /* 0x000fca0000000005 */
[----:B------:R-:W-:-:S04]  /*36c0*/  F2FP.F16.F32.PACK_AB R5, RZ, R5 ;  /* 0x00000005ff05723e */ /* 0x000fc800000000ff */
[----:B0-----:R-:W-:Y:S01]  /*36d0*/  PRMT R14, R5, 0x7610, R14 ;  /* 0x00007610050e7816 */ /* 0x001fe2000000000e */
[----:B------:R-:W-:-:S05]  /*36e0*/  @P2 IMAD.MOV.U32 R5, RZ, RZ, R9 ;  /* 0x000000ffff052224 */ /* 0x000fca00078e0009 */
[----:B------:R0:W-:Y:S01]  /*36f0*/  @P2 STG.E.U16 desc[UR36][R4.64+0x70], R14 ;  /* 0x0000700e04002986 */ /* 0x0001e2000c101524 */
[----:B------:R-:W-:Y:S05]  /*3700*/  @!P3 BRA `(.L_x_92) ;  /* 0x000000000004b947 */ /* 0x000fea0003800000 */
[----:B------:R0:W5:Y:S02]  /*3710*/  LDG.E.LTC128B.U16 R24, desc[UR36][R6.64+0x72] ;  /* 0x0000722406187981 */ /* 0x000164000c1e1520 */
.L_x_92:
[----:B------:R-:W-:Y:S05]  /*3720*/  BSYNC B1 ;  /* 0x0000000000017941 */ /* 0x000fea0003800000 */
.L_x_91:
        /* <DEDUP_REMOVED lines=9> */
.L_x_94:
[----:B------:R-:W-:Y:S05]  /*37c0*/  BSYNC B1 ;  /* 0x0000000000017941 */ /* 0x000fea0003800000 */
.L_x_93:
[----:B-----5:R-:W-:Y:S01]  /*37d0*/  HADD2.F32 R5, -RZ, R24.H0_H0 ;  /* 0x20000018ff057230 */ /* 0x020fe20000004100 */
[----:B------:R-:W-:Y:S01]  /*37e0*/  ISETP.GT.AND P1, PT, R3, 0x8, P1 ;  /* 0x000000080300780c */ /* 0x000fe20000f24270 */
[----:B0-----:R-:W-:Y:S01]  /*37f0*/  @P0 IMAD.MOV.U32 R4, RZ, RZ, R12 ;  /* 0x000000ffff040224 */ /* 0x001fe200078e000c */
[----:B------:R-:W-:Y:S02]  /*3800*/  BSSY B1, `(.L_x_95) ;  /* 0x0000009000017945 */ /* 0x000fe40003800000 */
[----:B------:R-:W-:-:S04]  /*3810*/  FMUL R5, R5, R56 ;  /* 0x0000003805057220 */ /* 0x000fc80000400000 */
[----:B------:R-:W-:-:S05]  /*3820*/  FFMA R5, R54, R23, R5 ;  /* 0x0000001736057223 */ /* 0x000fca0000000005 */
[----:B------:R-:W-:-:S04]  /*3830*/  F2FP.F16.F32.PACK_AB R5, RZ, R5 ;  /* 0x00000005ff05723e */ /* 0x000fc800000000ff */
[----:B-1-3--:R-:W-:Y:S01]  /*3840*/  PRMT R6, R5, 0x7610, R6 ;  /* 0x0000761005067816 */ /* 0x00afe20000000006 */
[----:B------:R-:W-:-:S05]  /*3850*/  @P0 IMAD.MOV.U32 R5, RZ, RZ, R13 ;  /* 0x000000ffff050224 */ /* 0x000fca00078e000d */
[----:B------:R0:W-:Y:S01]  /*3860*/  @P0 STG.E.U16 desc[UR36][R4.64+0x70], R6 ;  /* 0x0000700604000986 */ /* 0x0001e2000c101524 */
[----:B------:R-:W-:Y:S05]  /*3870*/  @!P1 BRA `(.L_x_96) ;  /* 0x0000000000049947 */ /* 0x000fea0003800000 */
[----:B------:R1:W5:Y:S02]  /*3880*/  LDG.E.LTC128B.U16 R24, desc[UR36][R10.64+0x72] ;  /* 0x000072240a187981 */ /* 0x000364000c1e1520 */
.L_x_96:
[----:B------:R-:W-:Y:S05]  /*3890*/  BSYNC B1 ;  /* 0x0000000000017941 */ /* 0x000fea0003800000 */
.L_x_95:
[----:B------:R-:W-:Y:S05]  /*38a0*/  @!P1 BRA `(.L_x_97) ;  /* 0x0000000800909947 */ /* 0x000fea0003800000 */
[----:B-----5:R-:W-:-:S05]  /*38b0*/  HADD2.F32 R3, -RZ, R24.H0_H0 ;  /* 0x20000018ff037230 */ /* 0x020fca0000004100 */
[----:B0-----:R-:W-:-:S04]  /*38c0*/  FMUL R4, R3, R56 ;  /* 0x0000003803047220 */ /* 0x001fc80000400000 */
[----:B------:R-:W-:-:S05]  /*38d0*/  FFMA R4, R55, R23, R4 ;  /* 0x0000001737047223 */ /* 0x000fca0000000004 */
[----:B------:R-:W-:-:S05]  /*38e0*/  F2FP.F16.F32.PACK_AB R4, RZ, R4 ;  /* 0x00000004ff04723e */ /* 0x000fca00000000ff */
[----:B------:R3:W-:Y:S01]  /*38f0*/  STG.E.U16 desc[UR36][R12.64+0x72], R4 ;  /* 0x000072040c007986 */ /* 0x0007e2000c101524 */
[----:B------:R-:W-:Y:S05]  /*3900*/  BRA `(.L_x_97) ;  /* 0x0000000800787947 */ /* 0x000fea0003800000 */
.L_x_36:
[----:B------:R-:W-:Y:S01]  /*3910*/  ISETP.GT.AND P2, PT, R4, 0x1, PT ;  /* 0x000000010400780c */ /* 0x000fe20003f44270 */
[----:B------:R-:W-:Y:S01]  /*3920*/  ULDC.64 UR4, c[0x0][0x5c0] ;  /* 0x0001700000047ab9 */ /* 0x000fe20000000a00 */
[-C--:B------:R-:W-:Y:S01]  /*3930*/  FMUL R24, R24, R23.reuse ;  /* 0x0000001718187220 */ /* 0x080fe20000400000 */
[-C--:B------:R-:W-:Y:S01]  /*3940*/  FMUL R25, R25, R23.reuse ;  /* 0x0000001719197220 */ /* 0x080fe20000400000 */
[----:B------:R-:W-:Y:S01]  /*3950*/  ISETP.GT.AND P1, PT, R3, RZ, P2 ;  /* 0x000000ff0300720c */ /* 0x000fe20001724270 */
[-C--:B------:R-:W-:Y:S01]  /*3960*/  FMUL R26, R26, R23.reuse ;  /* 0x000000171a1a7220 */ /* 0x080fe20000400000 */
[----:B------:R-:W-:Y:S01]  /*3970*/  LEA R6, P4, R60, UR4, 0x1 ;  /* 0x000000043c067c11 */ /* 0x000fe2000f8808ff */
[-C--:B------:R-:W-:Y:S01]  /*3980*/  FMUL R27, R27, R23.reuse ;  /* 0x000000171b1b7220 */ /* 0x080fe20000400000 */
[----:B------:R-:W-:Y:S01]  /*3990*/  F2FP.F16.F32.PACK_AB R24, RZ, R24 ;  /* 0x00000018ff18723e */ /* 0x000fe200000000ff */
[-C--:B------:R-:W-:Y:S01]  /*39a0*/  FMUL R28, R28, R23.reuse ;  /* 0x000000171c1c7220 */ /* 0x080fe20000400000 */
[----:B------:R-:W-:Y:S01]  /*39b0*/  LEA.HI.X R7, R60, UR5, R77, 0x1, P4 ;  /* 0x000000053c077c11 */ /* 0x000fe2000a0f0c4d */
[----:B------:R-:W-:Y:S01]  /*39c0*/  FMUL R29, R29, R23 ;  /* 0x000000171d1d7220 */ /* 0x000fe20000400000 */
[----:B------:R-:W-:Y:S01]  /*39d0*/  F2FP.F16.F32.PACK_AB R25, RZ, R25 ;  /* 0x00000019ff19723e */ /* 0x000fe200000000ff */
[-C--:B------:R-:W-:Y:S01]  /*39e0*/  FMUL R30, R30, R23.reuse ;  /* 0x000000171e1e7220 */ /* 0x080fe20000400000 */
[----:B------:R-:W-:Y:S01]  /*39f0*/  ISETP.GT.AND P2, PT, R3, 0x8, P2 ;  /* 0x000000080300780c */ /* 0x000fe20001744270 */
[----:B------:R-:W-:Y:S01]  /*3a00*/  @P3 STG.E.U16 desc[UR36][R6.64], R24 ;  /* 0x0000001806003986 */ /* 0x000fe2000c101524 */
[C---:B------:R-:W-:Y:S01]  /*3a10*/  SHF.L.U64.HI R69, R68.reuse, 0x4, R69 ;  /* 0x0000000444457819 */ /* 0x040fe20000010245 */
[-C--:B------:R-:W-:Y:S01]  /*3a20*/  FMUL R31, R31, R23.reuse ;  /* 0x000000171f1f7220 */ /* 0x080fe20000400000 */
[----:B------:R-:W-:Y:S01]  /*3a30*/  LEA R8, P3, R68, R6, 0x4 ;  /* 0x0000000644087211 */ /* 0x000fe200078620ff */
[----:B------:R-:W-:Y:S01]  /*3a40*/  @P1 STG.E.U16 desc[UR36][R6.64+0x2], R25 ;  /* 0x0000021906001986 */ /* 0x000fe2000c101524 */
[----:B------:R-:W-:Y:S01]  /*3a50*/  ISETP.GT.AND P1, PT, R3, 0x8, P0 ;  /* 0x000000080300780c */ /* 0x000fe20000724270 */
[----:B------:R-:W-:Y:S01]  /*3a60*/  FMUL R32, R32, R23 ;  /* 0x0000001720207220 */ /* 0x000fe20000400000 */
[----:B------:R-:W-:Y:S01]  /*3a70*/  F2FP.F16.F32.PACK_AB R26, RZ, R26 ;  /* 0x0000001aff1a723e */ /* 0x000fe200000000ff */
[----:B------:R-:W-:Y:S01]  /*3a80*/  IMAD.X R9, R69, 0x1, R7, P3 ;  /* 0x0000000145097824 */ /* 0x000fe200018e0607 */
[----:B------:R-:W-:Y:S01]  /*3a90*/  F2FP.F16.F32.PACK_AB R27, RZ, R27 ;  /* 0x0000001bff1b723e */ /* 0x000fe200000000ff */
[-C--:B------:R-:W-:Y:S01]  /*3aa0*/  FMUL R33, R33, R23.reuse ;  /* 0x0000001721217220 */ /* 0x080fe20000400000 */
[----:B------:R-:W-:Y:S01]  /*3ab0*/  ISETP.GT.AND P0, PT, R4, 0x8, PT ;  /* 0x000000080400780c */ /* 0x000fe20003f04270 */
[-C--:B------:R-:W-:Y:S01]  /*3ac0*/  FMUL R34, R34, R23.reuse ;  /* 0x0000001722227220 */ /* 0x080fe20000400000 */
[----:B------:R-:W-:Y:S01]  /*3ad0*/  F2FP.F16.F32.PACK_AB R28, RZ, R28 ;  /* 0x0000001cff1c723e */ /* 0x000fe200000000ff */
[-C--:B------:R-:W-:Y:S01]  /*3ae0*/  FMUL R35, R35, R23.reuse ;  /* 0x0000001723237220 */ /* 0x080fe20000400000 */
[C---:B------:R-:W-:Y:S01]  /*3af0*/  ISETP.GT.AND P4, PT, R3.reuse, RZ, P0 ;  /* 0x000000ff0300720c */ /* 0x040fe20000784270 */
[----:B------:R-:W-:Y:S01]  /*3b00*/  FMUL R36, R36, R23 ;  /* 0x0000001724247220 */ /* 0x000fe20000400000 */
[----:B------:R-:W-:Y:S01]  /*3b10*/  F2FP.F16.F32.PACK_AB R29, RZ, R29 ;  /* 0x0000001dff1d723e */ /* 0x000fe200000000ff */
[----:B------:R-:W-:Y:S01]  /*3b20*/  @P1 STG.E.U16 desc[UR36][R8.64], R26 ;  /* 0x0000001a08001986 */ /* 0x000fe2000c101524 */
[----:B------:R-:W-:Y:S01]  /*3b30*/  ISETP.GT.AND P1, PT, R3, 0x8, P0 ;  /* 0x000000080300780c */ /* 0x000fe20000724270 */
[-C--:B------:R-:W-:Y:S01]  /*3b40*/  FMUL R37, R37, R23.reuse ;  /* 0x0000001725257220 */ /* 0x080fe20000400000 */
[C---:B------:R-:W-:Y:S01]  /*3b50*/  ISETP.GT.AND P0, PT, R4.reuse, 0x10, PT ;  /* 0x000000100400780c */ /* 0x040fe20003f04270 */
[----:B------:R-:W-:Y:S01]  /*3b60*/  @P2 STG.E.U16 desc[UR36][R8.64+0x2], R27 ;  /* 0x0000021b08002986 */ /* 0x000fe2000c101524 */
[----:B------:R-:W-:Y:S01]  /*3b70*/  ISETP.GT.AND P2, PT, R4, 0x9, PT ;  /* 0x000000090400780c */ /* 0x000fe20003f44270 */
[-C--:B------:R-:W-:Y:S01]  /*3b80*/  FMUL R38, R38, R23.reuse ;  /* 0x0000001726267220 */ /* 0x080fe20000400000 */
[----:B------:R-:W-:Y:S01]  /*3b90*/  F2FP.F16.F32.PACK_AB R30, RZ, R30 ;  /* 0x0000001eff1e723e */ /* 0x000fe200000000ff */
[-C--:B------:R-:W-:Y:S01]  /*3ba0*/  FMUL R39, R39, R23.reuse ;  /* 0x0000001727277220 */ /* 0x080fe20000400000 */
[C---:B------:R-:W-:Y:S01]  /*3bb0*/  ISETP.GT.AND P3, PT, R3.reuse, RZ, P2 ;  /* 0x000000ff0300720c */ /* 0x040fe20001764270 */
[----:B------:R-:W-:Y:S01]  /*3bc0*/  @P4 STG.E.U16 desc[UR36][R6.64+0x10], R28 ;  /* 0x0000101c06004986 */ /* 0x000fe2000c101524 */
[----:B------:R-:W-:Y:S01]  /*3bd0*/  ISETP.GT.AND P2, PT, R3, 0x8, P2 ;  /* 0x000000080300780c */ /* 0x000fe20001744270 */
[----:B------:R-:W-:Y:S01]  /*3be0*/  FMUL R40, R40, R23 ;  /* 0x0000001728287220 */ /* 0x000fe20000400000 */
[----:B------:R-:W-:Y:S01]  /*3bf0*/  F2FP.F16.F32.PACK_AB R31, RZ, R31 ;  /* 0x0000001fff1f723e */ /* 0x000fe200000000ff */
[-C--:B------:R-:W-:Y:S01]  /*3c00*/  FMUL R41, R41, R23.reuse ;  /* 0x0000001729297220 */ /* 0x080fe20000400000 */
[----:B------:R-:W-:Y:S01]  /*3c10*/  ISETP.GT.AND P4, PT, R3, RZ, P0 ;  /* 0x000000ff0300720c */ /* 0x000fe20000784270 */
[-C--:B------:R-:W-:Y:S01]  /*3c20*/  FMUL R42, R42, R23.reuse ;  /* 0x000000172a2a7220 */ /* 0x080fe20000400000 */
[----:B------:R-:W-:Y:S01]  /*3c30*/  F2FP.F16.F32.PACK_AB R32, RZ, R32 ;  /* 0x00000020ff20723e */ /* 0x000fe200000000ff */
[----:B------:R-:W-:Y:S01]  /*3c40*/  FMUL R43, R43, R23 ;  /* 0x000000172b2b7220 */ /* 0x000fe20000400000 */
[----:B------:R-:W-:Y:S01]  /*3c50*/  F2FP.F16.F32.PACK_AB R33, RZ, R33 ;  /* 0x00000021ff21723e */ /* 0x000fe200000000ff */
[-C--:B------:R-:W-:Y:S01]  /*3c60*/  FMUL R44, R44, R23.reuse ;  /* 0x000000172c2c7220 */ /* 0x080fe20000400000 */
[----:B------:R-:W-:Y:S01]  /*3c70*/  F2FP.F16.F32.PACK_AB R34, RZ, R34 ;  /* 0x00000022ff22723e */ /* 0x000fe200000000ff */
[----:B------:R-:W-:Y:S01]  /*3c80*/  @P3 STG.E.U16 desc[UR36][R6.64+0x12], R29 ;  /* 0x0000121d06003986 */ /* 0x000fe2000c101524 */
[----:B------:R-:W-:Y:S01]  /*3c90*/  ISETP.GT.AND P3, PT, R4, 0x11, PT ;  /* 0x000000110400780c */ /* 0x000fe20003f64270 */
[----:B------:R-:W-:Y:S01]  /*3ca0*/  FMUL R45, R45, R23 ;  /* 0x000000172d2d7220 */ /* 0x000fe20000400000 */
[----:B------:R-:W-:Y:S01]  /*3cb0*/  F2FP.F16.F32.PACK_AB R35, RZ, R35 ;  /* 0x00000023ff23723e */ /* 0x000fe200000000ff */
[----:B------:R-:W-:Y:S01]  /*3cc0*/  @P1 STG.E.U16 desc[UR36][R8.64+0x10], R30 ;  /* 0x0000101e08001986 */ /* 0x000fe2000c101524 */
[C---:B------:R-:W-:Y:S01]  /*3cd0*/  ISETP.GT.AND P1, PT, R3.reuse, 0x8, P0 ;  /* 0x000000080300780c */ /* 0x040fe20000724270 */
[-C--:B------:R-:W-:Y:S01]  /*3ce0*/  FMUL R46, R46, R23.reuse ;  /* 0x000000172e2e7220 */ /* 0x080fe20000400000 */
[----:B------:R-:W-:Y:S01]  /*3cf0*/  ISETP.GT.AND P0, PT, R4, 0x18, PT ;  /* 0x000000180400780c */ /* 0x000fe20003f04270 */
[----:B------:R-:W-:Y:S01]  /*3d00*/  @P2 STG.E.U16 desc[UR36][R8.64+0x12], R31 ;  /* 0x0000121f08002986 */ /* 0x000fe2000c101524 */
[----:B------:R-:W-:Y:S01]  /*3d10*/  ISETP.GT.AND P2, PT, R3, RZ, P3 ;  /* 0x000000ff0300720c */ /* 0x000fe20001f44270 */
[-C--:B------:R-:W-:Y:S01]  /*3d20*/  FMUL R47, R47, R23.reuse ;  /* 0x000000172f2f7220 */ /* 0x080fe20000400000 */
[C---:B------:R-:W-:Y:S01]  /*3d30*/  ISETP.GT.AND P3, PT, R3.reuse, 0x8, P3 ;  /* 0x000000080300780c */ /* 0x040fe20001f64270 */
[----:B------:R-:W-:Y:S01]  /*3d40*/  @P4 STG.E.U16 desc[UR36][R6.64+0x20], R32 ;  /* 0x0000202006004986 */ /* 0x000fe2000c101524 */
[----:B------:R-:W-:Y:S01]  /*3d50*/  ISETP.GT.AND P4, PT, R3, RZ, P0 ;  /* 0x000000ff0300720c */ /* 0x000fe20000784270 */
[-C--:B------:R-:W-:Y:S01]  /*3d60*/  FMUL R48, R48, R23.reuse ;  /* 0x0000001730307220 */ /* 0x080fe20000400000 */
[----:B------:R-:W-:Y:S01]  /*3d70*/  F2FP.F16.F32.PACK_AB R36, RZ, R36 ;  /* 0x00000024ff24723e */ /* 0x000fe200000000ff */
[----:B------:R-:W-:Y:S01]  /*3d80*/  FMUL R49, R49, R23 ;  /* 0x0000001731317220 */ /* 0x000fe20000400000 */
[----:B------:R-:W-:Y:S01]  /*3d90*/  F2FP.F16.F32.PACK_AB R37, RZ, R37 ;  /* 0x00000025ff25723e */ /* 0x000fe200000000ff */
[-C--:B------:R-:W-:Y:S01]  /*3da0*/  FMUL R50, R50, R23.reuse ;  /* 0x0000001732327220 */ /* 0x080fe20000400000 */
[----:B------:R-:W-:Y:S01]  /*3db0*/  F2FP.F16.F32.PACK_AB R38, RZ, R38 ;  /* 0x00000026ff26723e */ /* 0x000fe200000000ff */
[----:B------:R-:W-:Y:S01]  /*3dc0*/  FMUL R51, R51, R23 ;  /* 0x0000001733337220 */ /* 0x000fe20000400000 */
[----:B------:R-:W-:Y:S01]  /*3dd0*/  F2FP.F16.F32.PACK_AB R39, RZ, R39 ;  /* 0x00000027ff27723e */ /* 0x000fe200000000ff */
[----:B------:R-:W-:Y:S01]  /*3de0*/  @P2 STG.E.U16 desc[UR36][R6.64+0x22], R33 ;  /* 0x0000222106002986 */ /* 0x000fe2000c101524 */
[----:B------:R-:W-:Y:S01]  /*3df0*/  F2FP.F16.F32.PACK_AB R40, RZ, R40 ;  /* 0x00000028ff28723e */ /* 0x000fe200000000ff */
        /* <DEDUP_REMOVED lines=10> */
[----:B------:R-:W-:Y:S01]  /*3ea0*/  @P4 STG.E.U16 desc[UR36][R6.64+0x30], R36 ;  /* 0x0000302406004986 */ /* 0x000fe2000c101524 */
[----:B------:R-:W-:Y:S01]  /*3eb0*/  ISETP.GT.AND P2, PT, R3, RZ, P3 ;  /* 0x000000ff0300720c */ /* 0x000fe20001f44270 */
[----:B------:R-:W-:Y:S01]  /*3ec0*/  FMUL R55, R55, R23 ;  /* 0x0000001737377220 */ /* 0x000fe20000400000 */
[----:B------:R-:W-:-:S02]  /*3ed0*/  ISETP.GT.AND P4, PT, R3, 0x8, P3 ;  /* 0x000000080300780c */ /* 0x000fc40001f84270 */
[C---:B------:R-:W-:Y:S02]  /*3ee0*/  ISETP.GT.AND P3, PT, R3.reuse, RZ, P0 ;  /* 0x000000ff0300720c */ /* 0x040fe40000764270 */
[----:B------:R-:W-:Y:S02]  /*3ef0*/  ISETP.GT.AND P0, PT, R3, 0x8, P0 ;  /* 0x000000080300780c */ /* 0x000fe40000704270 */
[----:B------:R-:W-:Y:S02]  /*3f00*/  F2FP.F16.F32.PACK_AB R43, RZ, R43 ;  /* 0x0000002bff2b723e */ /* 0x000fe400000000ff */
[----:B------:R-:W-:Y:S02]  /*3f10*/  F2FP.F16.F32.PACK_AB R44, RZ, R44 ;  /* 0x0000002cff2c723e */ /* 0x000fe400000000ff */
[----:B------:R-:W-:Y:S01]  /*3f20*/  F2FP.F16.F32.PACK_AB R45, RZ, R45 ;  /* 0x0000002dff2d723e */ /* 0x000fe200000000ff */
[----:B------:R-:W-:Y:S01]  /*3f30*/  @P2 STG.E.U16 desc[UR36][R6.64+0x32], R37 ;  /* 0x0000322506002986 */ /* 0x000fe2000c101524 */
[----:B------:R-:W-:-:S02]  /*3f40*/  F2FP.F16.F32.PACK_AB R46, RZ, R46 ;  /* 0x0000002eff2e723e */ /* 0x000fc400000000ff */
[----:B------:R-:W-:Y:S01]  /*3f50*/  F2FP.F16.F32.PACK_AB R47, RZ, R47 ;  /* 0x0000002fff2f723e */ /* 0x000fe200000000ff */
[----:B------:R-:W-:Y:S01]  /*3f60*/  @P1 STG.E.U16 desc[UR36][R8.64+0x30], R38 ;  /* 0x0000302608001986 */ /* 0x000fe2000c101524 */
[C---:B------:R-:W-:Y:S02]  /*3f70*/  ISETP.GT.AND P1, PT, R4.reuse, 0x28, PT ;  /* 0x000000280400780c */ /* 0x040fe40003f24270 */
[----:B------:R-:W-:Y:S01]  /*3f80*/  F2FP.F16.F32.PACK_AB R48, RZ, R48 ;  /* 0x00000030ff30723e */ /* 0x000fe200000000ff */
[----:B------:R-:W-:Y:S01]  /*3f90*/  @P4 STG.E.U16 desc[UR36][R8.64+0x32], R39 ;  /* 0x0000322708004986 */ /* 0x000fe2000c101524 */
[----:B------:R-:W-:Y:S02]  /*3fa0*/  ISETP.GT.AND P4, PT, R4, 0x21, PT ;  /* 0x000000210400780c */ /* 0x000fe40003f84270 */
[----:B------:R-:W-:Y:S01]  /*3fb0*/  F2FP.F16.F32.PACK_AB R49, RZ, R49 ;  /* 0x00000031ff31723e */ /* 0x000fe200000000ff */
[----:B------:R-:W-:Y:S01]  /*3fc0*/  @P3 STG.E.U16 desc[UR36][R6.64+0x40], R40 ;  /* 0x0000402806003986 */ /* 0x000fe2000c101524 */
[----:B------:R-:W-:-:S02]  /*3fd0*/  ISETP.GT.AND P2, PT, R3, RZ, P4 ;  /* 0x000000ff0300720c */ /* 0x000fc40002744270 */
[C---:B------:R-:W-:Y:S02]  /*3fe0*/  ISETP.GT.AND P4, PT, R3.reuse, 0x8, P4 ;  /* 0x000000080300780c */ /* 0x040fe40002784270 */
        /* <DEDUP_REMOVED lines=12> */
[C---:B------:R-:W-:Y:S02]  /*40b0*/  ISETP.GT.AND P2, PT, R3.reuse, RZ, P0 ;  /* 0x000000ff0300720c */ /* 0x040fe40000744270 */
[----:B------:R-:W-:Y:S01]  /*40c0*/  ISETP.GT.AND P0, PT, R3, 0x8, P0 ;  /* 0x000000080300780c */ /* 0x000fe20000704270 */
[----:B------:R-:W-:Y:S01]  /*40d0*/  @P3 STG.E.U16 desc[UR36][R6.64+0x50], R44 ;  /* 0x0000502c06003986 */ /* 0x000fe2000c101524 */
[----:B------:R-:W-:-:S04]  /*40e0*/  ISETP.GT.AND P3, PT, R4, 0x30, PT ;  /* 0x000000300400780c */ /* 0x000fc80003f64270 */
[C---:B------:R-:W-:Y:S02]  /*40f0*/  ISETP.GT.AND P4, PT, R3.reuse, RZ, P3 ;  /* 0x000000ff0300720c */ /* 0x040fe40001f84270 */
[----:B------:R-:W-:-:S03]  /*4100*/  ISETP.GT.AND P3, PT, R3, 0x8, P3 ;  /* 0x000000080300780c */ /* 0x000fc60001f64270 */
[----:B------:R-:W-:Y:S01]  /*4110*/  @P2 STG.E.U16 desc[UR36][R6.64+0x52], R45 ;  /* 0x0000522d06002986 */ /* 0x000fe2000c101524 */
[----:B------:R-:W-:-:S03]  /*4120*/  ISETP.GT.AND P2, PT, R4, 0x39, PT ;  /* 0x000000390400780c */ /* 0x000fc60003f44270 */
[----:B------:R-:W-:Y:S01]  /*4130*/  @P1 STG.E.U16 desc[UR36][R8.64+0x50], R46 ;  /* 0x0000502e08001986 */ /* 0x000fe2000c101524 */
[----:B------:R-:W-:-:S03]  /*4140*/  ISETP.GT.AND P1, PT, R4, 0x38, PT ;  /* 0x000000380400780c */ /* 0x000fc60003f24270 */
[----:B------:R-:W-:Y:S01]  /*4150*/  @P0 STG.E.U16 desc[UR36][R8.64+0x52], R47 ;  /* 0x0000522f08000986 */ /* 0x000fe2000c101524 */
[----:B------:R-:W-:-:S03]  /*4160*/  ISETP.GT.AND P0, PT, R4, 0x31, PT ;  /* 0x000000310400780c */ /* 0x000fc60003f04270 */
[----:B------:R-:W-:Y:S01]  /*4170*/  @P4 STG.E.U16 desc[UR36][R6.64+0x60], R48 ;  /* 0x0000603006004986 */ /* 0x000fe2000c101524 */
[C---:B------:R-:W-:Y:S02]  /*4180*/  ISETP.GT.AND P4, PT, R3.reuse, RZ, P0 ;  /* 0x000000ff0300720c */ /* 0x040fe40000784270 */
[----:B------:R-:W-:-:S11]  /*4190*/  ISETP.GT.AND P0, PT, R3, 0x8, P0 ;  /* 0x000000080300780c */ /* 0x000fd60000704270 */
[----:B------:R-:W-:Y:S02]  /*41a0*/  @P4 IMAD.MOV.U32 R4, RZ, RZ, R6 ;  /* 0x000000ffff044224 */ /* 0x000fe400078e0006 */
[----:B------:R-:W-:-:S05]  /*41b0*/  @P4 IMAD.MOV.U32 R5, RZ, RZ, R7 ;  /* 0x000000ffff054224 */ /* 0x000fca00078e0007 */
[----:B------:R0:W-:Y:S01]  /*41c0*/  @P4 STG.E.U16 desc[UR36][R4.64+0x62], R49 ;  /* 0x0000623104004986 */ /* 0x0001e2000c101524 */
[C---:B------:R-:W-:Y:S02]  /*41d0*/  ISETP.GT.AND P4, PT, R3.reuse, RZ, P2 ;  /* 0x000000ff0300720c */ /* 0x040fe40001784270 */
[----:B------:R-:W-:Y:S01]  /*41e0*/  ISETP.GT.AND P2, PT, R3, 0x8, P2 ;  /* 0x000000080300780c */ /* 0x000fe20001744270 */
[----:B0-----:R-:W-:Y:S02]  /*41f0*/  @P3 IMAD.MOV.U32 R4, RZ, RZ, R8 ;  /* 0x000000ffff043224 */ /* 0x001fe400078e0008 */
[----:B------:R-:W-:-:S05]  /*4200*/  @P3 IMAD.MOV.U32 R5, RZ, RZ, R9 ;  /* 0x000000ffff053224 */ /* 0x000fca00078e0009 */
[----:B------:R0:W-:Y:S01]  /*4210*/  @P3 STG.E.U16 desc[UR36][R4.64+0x60], R50 ;  /* 0x0000603204003986 */ /* 0x0001e2000c101524 */
[C---:B------:R-:W-:Y:S02]  /*4220*/  ISETP.GT.AND P3, PT, R3.reuse, RZ, P1 ;  /* 0x000000ff0300720c */ /* 0x040fe40000f64270 */
[----:B------:R-:W-:Y:S01]  /*4230*/  ISETP.GT.AND P1, PT, R3, 0x8, P1 ;  /* 0x000000080300780c */ /* 0x000fe20000f24270 */
[----:B0-----:R-:W-:Y:S02]  /*4240*/  @P0 IMAD.MOV.U32 R4, RZ, RZ, R8 ;  /* 0x000000ffff040224 */ /* 0x001fe400078e0008 */
[----:B------:R-:W-:-:S05]  /*4250*/  @P0 IMAD.MOV.U32 R5, RZ, RZ, R9 ;  /* 0x000000ffff050224 */ /* 0x000fca00078e0009 */
[----:B------:R0:W-:Y:S03]  /*4260*/  @P0 STG.E.U16 desc[UR36][R4.64+0x62], R51 ;  /* 0x0000623304000986 */ /* 0x0001e6000c101524 */
[----:B0-----:R-:W-:Y:S02]  /*4270*/  @P3 IMAD.MOV.U32 R4, RZ, RZ, R6 ;  /* 0x000000ffff043224 */ /* 0x001fe400078e0006 */
[----:B------:R-:W-:-:S05]  /*4280*/  @P3 IMAD.MOV.U32 R5, RZ, RZ, R7 ;  /* 0x000000ffff053224 */ /* 0x000fca00078e0007 */
[----:B------:R0:W-:Y:S04]  /*4290*/  @P3 STG.E.U16 desc[UR36][R4.64+0x70], R52 ;  /* 0x0000703404003986 */ /* 0x0001e8000c101524 */
[----:B------:R1:W-:Y:S01]  /*42a0*/  @P4 STG.E.U16 desc[UR36][R6.64+0x72], R53 ;  /* 0x0000723506004986 */ /* 0x0003e2000c101524 */
[----:B0-----:R-:W-:Y:S02]  /*42b0*/  @P1 IMAD.MOV.U32 R4, RZ, RZ, R8 ;  /* 0x000000ffff041224 */ /* 0x001fe400078e0008 */
[----:B------:R-:W-:-:S05]  /*42c0*/  @P1 IMAD.MOV.U32 R5, RZ, RZ, R9 ;  /* 0x000000ffff051224 */ /* 0x000fca00078e0009 */
[----:B------:R1:W-:Y:S04]  /*42d0*/  @P1 STG.E.U16 desc[UR36][R4.64+0x70], R54 ;  /* 0x0000703604001986 */ /* 0x0003e8000c101524 */
[----:B------:R1:W-:Y:S02]  /*42e0*/  @P2 STG.E.U16 desc[UR36][R8.64+0x72], R55 ;  /* 0x0000723708002986 */ /* 0x0003e4000c101524 */
.L_x_97:
[----:B------:R-:W-:Y:S05]  /*42f0*/  BSYNC B0 ;  /* 0x0000000000007941 */ /* 0x000fea0003800000 */
.L_x_35:
[----:B------:R-:W-:Y:S01]  /*4300*/  ULDC UR4, c[0x0][0xc] ;  /* 0x0000030000047ab9 */ /* 0x000fe20000000800 */
[----:B------:R-:W-:Y:S01]  /*4310*/  ULDC UR5, c[0x0][0x10] ;  /* 0x0000040000057ab9 */ /* 0x000fe20000000800 */
[----:B------:R-:W0:Y:S01]  /*4320*/  LDC R3, c[0x0][0x14] ;  /* 0x00000500ff037b82 */ /* 0x000e220000000800 */
[----:B------:R-:W-:Y:S01]  /*4330*/  UIMAD.WIDE.U32 UR4, UR4, UR5, URZ ;  /* 0x00000005040472a5 */ /* 0x000fe2000f8e003f */
[----:B------:R-:W-:Y:S02]  /*4340*/  IMAD.MOV.U32 R61, RZ, RZ, -0x1 ;  /* 0xffffffffff3d7424 */ /* 0x000fe400078e00ff */
[----:B------:R-:W-:-:S03]  /*4350*/  IMAD.MOV.U32 R57, RZ, RZ, -0x1 ;  /* 0xffffffffff397424 */ /* 0x000fc600078e00ff */
[----:B0-----:R-:W-:-:S04]  /*4360*/  IMAD.WIDE.U32 R16, R3, UR4, R16 ;  /* 0x0000000403107c25 */ /* 0x001fc8000f8e0010 */
[----:B------:R-:W-:Y:S01]  /*4370*/  IMAD R3, R3, UR5, RZ ;  /* 0x0000000503037c24 */ /* 0x000fe2000f8e02ff */
[----:B------:R-:W-:Y:S02]  /*4380*/  ULDC.64 UR4, c[0x0][0x650] ;  /* 0x0001940000047ab9 */ /* 0x000fe40000000a00 */
[----:B------:R-:W-:Y:S01]  /*4390*/  ISETP.GE.U32.AND P0, PT, R16, UR4, PT ;  /* 0x0000000410007c0c */ /* 0x000fe2000bf06070 */
[--C-:B------:R-:W-:Y:S01]  /*43a0*/  IMAD.IADD R17, R17, 0x1, R3.reuse ;  /* 0x0000000111117824 */ /* 0x100fe200078e0203 */
[----:B------:R-:W-:-:S04]  /*43b0*/  PRMT R3, RZ, 0x7610, R3 ;  /* 0x00007610ff037816 */ /* 0x000fc80000000003 */
[----:B------:R-:W-:-:S13]  /*43c0*/  ISETP.GE.U32.AND.EX P0, PT, R17, UR5, PT, P0 ;  /* 0x0000000511007c0c */ /* 0x000fda000bf06100 */
[----:B------:R-:W-:Y:S05]  /*43d0*/  @P0 BRA `(.L_x_98) ;  /* 0x0000000400640947 */ /* 0x000fea0003800000 */
[----:B---3--:R-:W0:Y:S01]  /*43e0*/  S2R R12, SR_CTAID.X ;  /* 0x00000000000c7919 */ /* 0x008e220000002500 */
[----:B-12-4-:R-:W1:Y:S01]  /*43f0*/  LDC.64 R10, c[0x0][0x628] ;  /* 0x00018a00ff0a7b82 */ /* 0x016e620000000a00 */
[----:B------:R-:W-:Y:S01]  /*4400*/  ULDC UR4, c[0x0][0x150] ;  /* 0x0000540000047ab9 */ /* 0x000fe20000000800 */
[----:B------:R-:W-:Y:S01]  /*4410*/  IMAD.MOV.U32 R8, RZ, RZ, R16 ;  /* 0x000000ffff087224 */ /* 0x000fe200078e0010 */
[----:B-----5:R-:W2:Y:S01]  /*4420*/  S2R R24, SR_CTAID.Y ;  /* 0x0000000000187919 */ /* 0x020ea20000002600 */
[----:B------:R-:W-:-:S04]  /*4430*/  IMAD.MOV.U32 R9, RZ, RZ, R17 ;  /* 0x000000ffff097224 */ /* 0x000fc800078e0011 */
[----:B------:R-:W3:Y:S08]  /*4440*/  LDC R21, c[0x0][0x144] ;  /* 0x00005100ff157b82 */ /* 0x000ef00000000800 */
[----:B------:R-:W4:Y:S08]  /*4450*/  LDC R0, c[0x0][0x630] ;  /* 0x00018c00ff007b82 */ /* 0x000f300000000800 */
[----:B------:R-:W2:Y:S01]  /*4460*/  LDC.64 R14, c[0x0][0x620] ;  /* 0x00018800ff0e7b82 */ /* 0x000ea20000000a00 */
[----:B-1----:R-:W-:-:S04]  /*4470*/  ISETP.NE.U32.AND P0, PT, R10, RZ, PT ;  /* 0x000000ff0a00720c */ /* 0x002fc80003f05070 */
[----:B------:R-:W-:Y:S02]  /*4480*/  ISETP.NE.AND.EX P0, PT, R11, RZ, PT, P0 ;  /* 0x000000ff0b00720c */ /* 0x000fe40003f05300 */
[----:B0-----:R-:W-:-:S05]  /*4490*/  I2FP.F32.U32 R3, R12 ;  /* 0x0000000c00037245 */ /* 0x001fca0000201000 */
[----:B------:R-:W-:-:S04]  /*44a0*/  FMUL R3, R3, UR4 ;  /* 0x0000000403037c20 */ /* 0x000fc80008400000 */
[----:B------:R0:W1:Y:S02]  /*44b0*/  F2I.U32.TRUNC.NTZ R20, R3 ;  /* 0x0000000300147305 */ /* 0x000064000020f000 */
[----:B---34-:R-:W-:Y:S05]  /*44c0*/  @!P0 BRA `(.L_x_99) ;  /* 0x0000000000288947 */ /* 0x018fea0003800000 */
[----:B0-----:R-:W0:Y:S02]  /*44d0*/  LDC R3, c[0x0][0x634] ;  /* 0x00018d00ff037b82 */ /* 0x001e240000000800 */
        /* <DEDUP_REMOVED lines=9> */
.L_x_99:
[----:B------:R-:W3:Y:S01]  /*4570*/  LDC.64 R28, c[0x0][0x640] ;  /* 0x00019000ff1c7b82 */ /* 0x000ee20000000a00 */
[-CC-:B------:R-:W-:Y:S01]  /*4580*/  SHF.R.U64 R57, R8, R0.reuse, R9.reuse ;  /* 0x0000000008397219 */ /* 0x180fe20000001209 */
[----:B-1----:R-:W-:Y:S01]  /*4590*/  IMAD.MOV R20, RZ, RZ, -R20 ;  /* 0x000000ffff147224 */ /* 0x002fe200078e0a14 */
[----:B------:R-:W-:Y:S01]  /*45a0*/  SHF.R.U32.HI R0, RZ, R0, R9 ;  /* 0x00000000ff007219 */ /* 0x000fe20000011609 */
[----:B------:R-:W-:Y:S01]  /*45b0*/  ULDC UR4, c[0x0][0x154] ;  /* 0x0000550000047ab9 */ /* 0x000fe20000000800 */
[----:B0-----:R-:W-:Y:S01]  /*45c0*/  IADD3 R3, P0, RZ, -R57, RZ ;  /* 0x80000039ff037210 */ /* 0x001fe20007f1e0ff */
[----:B------:R-:W-:Y:S02]  /*45d0*/  IMAD R21, R21, R20, R12 ;  /* 0x0000001415157224 */ /* 0x000fe400078e020c */
[----:B------:R-:W0:Y:S01]  /*45e0*/  LDC R6, c[0x0][0x618] ;  /* 0x00018600ff067b82 */ /* 0x000e220000000800 */
[----:B------:R-:W-:Y:S02]  /*45f0*/  IMAD.MOV.U32 R7, RZ, RZ, 0x1 ;  /* 0x00000001ff077424 */ /* 0x000fe400078e00ff */
[----:B------:R-:W-:-:S04]  /*4600*/  IMAD.X R5, RZ, RZ, ~R0, P0 ;  /* 0x000000ffff057224 */ /* 0x000fc800000e0e00 */
[-C--:B--2---:R-:W-:Y:S01]  /*4610*/  IMAD R0, R5, R14.reuse, RZ ;  /* 0x0000000e05007224 */ /* 0x084fe200078e02ff */
[----:B------:R-:W1:Y:S01]  /*4620*/  LDC R8, c[0x0][0x608] ;  /* 0x00018200ff087b82 */ /* 0x000e620000000800 */
[----:B------:R-:W-:-:S04]  /*4630*/  IMAD.WIDE.U32 R4, R3, R14, R16 ;  /* 0x0000000e03047225 */ /* 0x000fc800078e0010 */
[----:B------:R-:W-:Y:S01]  /*4640*/  IMAD R3, R3, R15, R0 ;  /* 0x0000000f03037224 */ /* 0x000fe200078e0200 */
[----:B------:R-:W-:Y:S02]  /*4650*/  I2FP.F32.U32 R0, R24 ;  /* 0x0000001800007245 */ /* 0x000fe40000201000 */
[----:B------:R-:W2:Y:S01]  /*4660*/  LDC R26, c[0x0][0x658] ;  /* 0x00019600ff1a7b82 */ /* 0x000ea20000000800 */
[----:B------:R-:W-:Y:S01]  /*4670*/  IMAD.IADD R3, R5, 0x1, R3 ;  /* 0x0000000105037824 */ /* 0x000fe200078e0203 */
[----:B---3--:R-:W-:Y:S01]  /*4680*/  ISETP.NE.U32.AND P0, PT, R28, RZ, PT ;  /* 0x000000ff1c00720c */ /* 0x008fe20003f05070 */
[----:B------:R-:W-:Y:S01]  /*4690*/  FMUL R0, R0, UR4 ;  /* 0x0000000400007c20 */ /* 0x000fe20008400000 */
[----:B------:R-:W-:Y:S02]  /*46a0*/  IMAD.MOV.U32 R5, RZ, RZ, -0x1 ;  /* 0xffffffffff057424 */ /* 0x000fe400078e00ff */
[----:B------:R-:W-:Y:S01]  /*46b0*/  ISETP.NE.AND.EX P0, PT, R29, RZ, PT, P0 ;  /* 0x000000ff1d00720c */ /* 0x000fe20003f05300 */
[----:B------:R3:W4:Y:S01]  /*46c0*/  F2I.U32.TRUNC.NTZ R13, R0 ;  /* 0x00000000000d7305 */ /* 0x000722000020f000 */
[----:B------:R-:W3:Y:S01]  /*46d0*/  LDC R15, c[0x0][0x148] ;  /* 0x00005200ff0f7b82 */ /* 0x000ee20000000800 */
[----:B0-----:R-:W-:-:S02]  /*46e0*/  SHF.R.U64 R12, R4, R6, R3 ;  /* 0x00000006040c7219 */ /* 0x001fc40000001203 */
[----:B------:R-:W-:-:S05]  /*46f0*/  SHF.R.U32.HI R3, RZ, R6, R3 ;  /* 0x00000006ff037219 */ /* 0x000fca0000011603 */
[----:B------:R-:W0:Y:S01]  /*4700*/  LDC R20, c[0x0][0x600] ;  /* 0x00018000ff147b82 */ /* 0x000e220000000800 */
[-CC-:B-1----:R-:W-:Y:S02]  /*4710*/  SHF.R.U64 R10, R12, R8.reuse, R3.reuse ;  /* 0x000000080c0a7219 */ /* 0x182fe40000001203 */
[----:B------:R-:W-:-:S05]  /*4720*/  SHF.R.U32.HI R3, RZ, R8, R3 ;  /* 0x00000008ff037219 */ /* 0x000fca0000011603 */
[----:B------:R-:W1:Y:S01]  /*4730*/  LDC R27, c[0x0][0x648] ;  /* 0x00019200ff1b7b82 */ /* 0x000e620000000800 */
[-C--:B--2---:R-:W-:Y:S02]  /*4740*/  SHF.L.U32 R4, R5, R26.reuse, RZ ;  /* 0x0000001a05047219 */ /* 0x084fe400000006ff */
[-CC-:B------:R-:W-:Y:S02]  /*4750*/  SHF.R.U64 R14, R10, R26.reuse, R3.reuse ;  /* 0x0000001a0a0e7219 */ /* 0x180fe40000001203 */
[----:B------:R-:W-:Y:S02]  /*4760*/  SHF.R.U32.HI R5, RZ, R26, R3 ;  /* 0x0000001aff057219 */ /* 0x000fe40000011603 */
[----:B------:R-:W-:Y:S01]  /*4770*/  LOP3.LUT R25, RZ, R4, RZ, 0x33, !PT ;  /* 0x00000004ff197212 */ /* 0x000fe200078e33ff */
[----:B------:R-:W2:Y:S01]  /*4780*/  LDC R30, c[0x0][0x638] ;  /* 0x00018e00ff1e7b82 */ /* 0x000ea20000000800 */
[----:B------:R-:W-:Y:S01]  /*4790*/  SHF.L.U32 R26, R7, R26, RZ ;  /* 0x0000001a071a7219 */ /* 0x000fe200000006ff */
[----:B------:R-:W-:-:S06]  /*47a0*/  IMAD.MOV.U32 R4, RZ, RZ, R14 ;  /* 0x000000ffff047224 */ /* 0x000fcc00078e000e */
[----:B------:R-:W0:Y:S01]  /*47b0*/  LDC R31, c[0x0][0x610] ;  /* 0x00018400ff1f7b82 */ /* 0x000e220000000800 */
[----:B----4-:R-:W-:Y:S05]  /*47c0*/  @!P0 BRA `(.L_x_100) ;  /* 0x0000000000288947 */ /* 0x010fea0003800000 */
        /* <DEDUP_REMOVED lines=10> */
.L_x_100:
[----:B------:R-:W-:Y:S01]  /*4870*/  ISETP.NE.AND P0, PT, R2, 0x1, PT ;  /* 0x000000010200780c */ /* 0x000fe20003f05270 */
[----:B0-----:R-:W-:Y:S01]  /*4880*/  VIADD R7, R20, 0xffffffff ;  /* 0xffffffff14077836 */ /* 0x001fe20000000000 */
[----:B-1-3--:R-:W-:Y:S01]  /*4890*/  SHF.R.U64 R0, R4, R27, R5 ;  /* 0x0000001b04007219 */ /* 0x00afe20000001205 */
[----:B------:R-:W-:Y:S01]  /*48a0*/  IMAD.MOV R13, RZ, RZ, -R13 ;  /* 0x000000ffff0d7224 */ /* 0x000fe200078e0a0d */
[----:B------:R-:W-:Y:S01]  /*48b0*/  LOP3.LUT R5, R10, R25, RZ, 0xc0, !PT ;  /* 0x000000190a057212 */ /* 0x000fe200078ec0ff */
[----:B------:R-:W-:Y:S01]  /*48c0*/  IMAD.MOV.U32 R4, RZ, RZ, 0x1 ;  /* 0x00000001ff047424 */ /* 0x000fe200078e00ff */
[----:B------:R-:W-:Y:S01]  /*48d0*/  LOP3.LUT R12, R12, R7, RZ, 0xc0, !PT ;  /* 0x000000070c0c7212 */ /* 0x000fe200078ec0ff */
[----:B------:R-:W-:Y:S02]  /*48e0*/  IMAD.MOV R3, RZ, RZ, -R0 ;  /* 0x000000ffff037224 */ /* 0x000fe400078e0a00 */
[----:B------:R-:W-:Y:S02]  /*48f0*/  IMAD R0, R26, R0, R5 ;  /* 0x000000001a007224 */ /* 0x000fe400078e0205 */
[----:B--2---:R-:W-:-:S02]  /*4900*/  IMAD R3, R3, R30, R14 ;  /* 0x0000001e03037224 */ /* 0x004fc400078e020e */
[----:B------:R-:W-:Y:S02]  /*4910*/  @P0 IMAD R21, R15, R13, R24 ;  /* 0x0000000d0f150224 */ /* 0x000fe400078e0218 */
[----:B------:R-:W-:Y:S01]  /*4920*/  IMAD R5, R3, R20, R12 ;  /* 0x0000001403057224 */ /* 0x000fe200078e020c */
[----:B------:R-:W-:Y:S01]  /*4930*/  PRMT R3, R4, 0x7610, R3 ;  /* 0x0000761004037816 */ /* 0x000fe20000000003 */
[----:B------:R-:W-:-:S05]  /*4940*/  IMAD R0, R0, R31, R21 ;  /* 0x0000001f00007224 */ /* 0x000fca00078e0215 */
[----:B------:R-:W-:Y:S02]  /*4950*/  SEL R61, R5, R0, !P0 ;  /* 0x00000000053d7207 */ /* 0x000fe40004000000 */
[----:B------:R-:W-:-:S07]  /*4960*/  SEL R0, R0, R5, !P0 ;  /* 0x0000000500007207 */ /* 0x000fce0004000000 */
.L_x_98:
[----:B------:R-:W-:Y:S01]  /*4970*/  LOP3.LUT P0, RZ, R3, 0xff, RZ, 0xc0, !PT ;  /* 0x000000ff03ff7812 */ /* 0x000fe2000780c0ff */
[----:B------:R-:W-:-:S12]  /*4980*/  IMAD.MOV.U32 R60, RZ, RZ, R0 ;  /* 0x000000ffff3c7224 */ /* 0x000fd800078e0000 */
[----:B------:R-:W-:Y:S05]  /*4990*/  @P0 BRA `(.L_x_101) ;  /* 0xffffffc8002c0947 */ /* 0x000fea000383ffff */
[----:B------:R-:W-:Y:S05]  /*49a0*/  EXIT ;  /* 0x000000000000794d */ /* 0x000fea0003800000 */
.L_x_8:
[----:B0-----:R-:W-:Y:S01]  /*49b0*/  ULDC.64 UR4, c[0x0][0x650] ;  /* 0x0001940000047ab9 */ /* 0x001fe20000000a00 */
        /* <DEDUP_REMOVED lines=25> */
.L_x_103:
[----:B------:R-:W0:Y:S01]  /*4b50*/  LDC.64 R28, c[0x0][0x640] ;  /* 0x00019000ff1c7b82 */ /* 0x000e220000000a00 */
[-CC-:B------:R-:W-:Y:S01]  /*4b60*/  SHF.R.U64 R22, R12, R6.reuse, R13.reuse ;  /* 0x000000060c167219 */ /* 0x180fe2000000120d */
[----:B------:R-:W-:Y:S01]  /*4b70*/  IMAD.MOV.U32 R30, RZ, RZ, 0x1 ;  /* 0x00000001ff1e7424 */ /* 0x000fe200078e00ff */
[----:B------:R-:W-:Y:S02]  /*4b80*/  SHF.R.U32.HI R6, RZ, R6, R13 ;  /* 0x00000006ff067219 */ /* 0x000fe4000001160d */
        /* <DEDUP_REMOVED lines=8> */
[----:B------:R-:W-:Y:S01]  /*4c10*/  IMAD.IADD R9, R9, 0x1, R11 ;  /* 0x0000000109097824 */ /* 0x000fe200078e020b */
[----:B0-----:R-:W-:-:S04]  /*4c20*/  ISETP.NE.U32.AND P0, PT, R28, RZ, PT ;  /* 0x000000ff1c00720c */ /* 0x001fc80003f05070 */
[----:B------:R-:W-:Y:S02]  /*4c30*/  ISETP.NE.AND.EX P0, PT, R29, RZ, PT, P0 ;  /* 0x000000ff1d00720c */ /* 0x000fe40003f05300 */
[----:B------:R-:W0:Y:S01]  /*4c40*/  LDC R20, c[0x0][0x600] ;  /* 0x00018000ff147b82 */ /* 0x000e220000000800 */
[-CC-:B-1----:R-:W-:Y:S01]  /*4c50*/  SHF.R.U64 R14, R8, R10.reuse, R9.reuse ;  /* 0x0000000a080e7219 */ /* 0x182fe20000001209 */
[----:B------:R-:W-:Y:S01]  /*4c60*/  IMAD.MOV.U32 R8, RZ, RZ, -0x1 ;  /* 0xffffffffff087424 */ /* 0x000fe200078e00ff */
[----:B------:R-:W-:-:S05]  /*4c70*/  SHF.R.U32.HI R9, RZ, R10, R9 ;  /* 0x0000000aff097219 */ /* 0x000fca0000011609 */
[----:B------:R-:W1:Y:S01]  /*4c80*/  LDC R24, c[0x0][0x648] ;  /* 0x00019200ff187b82 */ /* 0x000e620000000800 */
[-CC-:B--2---:R-:W-:Y:S02]  /*4c90*/  SHF.R.U64 R23, R14, R12.reuse, R9.reuse ;  /* 0x0000000c0e177219 */ /* 0x184fe40000001209 */
[----:B------:R-:W-:-:S05]  /*4ca0*/  SHF.R.U32.HI R6, RZ, R12, R9 ;  /* 0x0000000cff067219 */ /* 0x000fca0000011609 */
[----:B------:R-:W2:Y:S01]  /*4cb0*/  LDC R26, c[0x0][0x638] ;  /* 0x00018e00ff1a7b82 */ /* 0x000ea20000000800 */
[-C--:B---3--:R-:W-:Y:S02]  /*4cc0*/  SHF.L.U32 R8, R8, R27.reuse, RZ ;  /* 0x0000001b08087219 */ /* 0x088fe400000006ff */
[-CC-:B------:R-:W-:Y:S02]  /*4cd0*/  SHF.R.U64 R25, R23, R27.reuse, R6.reuse ;  /* 0x0000001b17197219 */ /* 0x180fe40000001206 */
[----:B------:R-:W-:Y:S02]  /*4ce0*/  LOP3.LUT R32, RZ, R8, RZ, 0x33, !PT ;  /* 0x00000008ff207212 */ /* 0x000fe400078e33ff */
[----:B------:R-:W-:Y:S01]  /*4cf0*/  SHF.R.U32.HI R9, RZ, R27, R6 ;  /* 0x0000001bff097219 */ /* 0x000fe20000011606 */
[----:B------:R-:W3:Y:S01]  /*4d00*/  LDC R31, c[0x0][0x610] ;  /* 0x00018400ff1f7b82 */ /* 0x000ee20000000800 */
[----:B------:R-:W-:Y:S01]  /*4d10*/  IMAD.MOV.U32 R8, RZ, RZ, R25 ;  /* 0x000000ffff087224 */ /* 0x000fe200078e0019 */
[----:B------:R-:W-:Y:S06]  /*4d20*/  @!P0 BRA `(.L_x_104) ;  /* 0x0000000000288947 */ /* 0x000fec0003800000 */
        /* <DEDUP_REMOVED lines=10> */
.L_x_104:
[----:B------:R-:W-:Y:S02]  /*4dd0*/  ISETP.NE.AND P0, PT, R2, 0x1, PT ;  /* 0x000000010200780c */ /* 0x000fe40003f05270 */
[----:B-1----:R-:W-:Y:S01]  /*4de0*/  SHF.R.U64 R6, R8, R24, R9 ;  /* 0x0000001808067219 */ /* 0x002fe20000001209 */
[----:B0-----:R-:W-:Y:S01]  /*4df0*/  VIADD R9, R20, 0xffffffff ;  /* 0xffffffff14097836 */ /* 0x001fe20000000000 */
[----:B------:R-:W-:Y:S02]  /*4e00*/  SHF.L.U32 R30, R30, R27, RZ ;  /* 0x0000001b1e1e7219 */ /* 0x000fe400000006ff */
[----:B------:R-:W-:Y:S01]  /*4e10*/  LOP3.LUT R5, R23, R32, RZ, 0xc0, !PT ;  /* 0x0000002017057212 */ /* 0x000fe200078ec0ff */
[----:B------:R-:W-:-:S04]  /*4e20*/  IMAD.MOV R8, RZ, RZ, -R6 ;  /* 0x000000ffff087224 */ /* 0x000fc800078e0a06 */
[----:B------:R-:W-:Y:S01]  /*4e30*/  IMAD R6, R30, R6, R5 ;  /* 0x000000061e067224 */ /* 0x000fe200078e0205 */
[----:B------:R-:W-:Y:S01]  /*4e40*/  LOP3.LUT R5, R14, R9, RZ, 0xc0, !PT ;  /* 0x000000090e057212 */ /* 0x000fe200078ec0ff */
[----:B------:R-:W-:Y:S02]  /*4e50*/  @P0 IMAD R3, R7, R21, R4 ;  /* 0x0000001507030224 */ /* 0x000fe400078e0204 */
[----:B--2---:R-:W-:Y:S02]  /*4e60*/  IMAD R4, R8, R26, R25 ;  /* 0x0000001a08047224 */ /* 0x004fe400078e0219 */
[----:B---3--:R-:W-:Y:S02]  /*4e70*/  IMAD R3, R6, R31, R3 ;  /* 0x0000001f06037224 */ /* 0x008fe400078e0203 */
[----:B------:R-:W-:Y:S02]  /*4e80*/  IMAD R4, R4, R20, R5 ;  /* 0x0000001404047224 */ /* 0x000fe400078e0205 */
[----:B------:R-:W-:-:S02]  /*4e90*/  IMAD.MOV.U32 R8, RZ, RZ, 0x1 ;  /* 0x00000001ff087424 */ /* 0x000fc400078e00ff */
[----:B------:R-:W-:Y:S01]  /*4ea0*/  IMAD.MOV.U32 R6, RZ, RZ, R22 ;  /* 0x000000ffff067224 */ /* 0x000fe200078e0016 */
[----:B------:R-:W-:Y:S02]  /*4eb0*/  SEL R13, R4, R3, !P0 ;  /* 0x00000003040d7207 */ /* 0x000fe40004000000 */
[----:B------:R-:W-:-:S07]  /*4ec0*/  SEL R20, R3, R4, !P0 ;  /* 0x0000000403147207 */ /* 0x000fce0004000000 */
.L_x_102:
[----:B------:R-:W-:-:S08]  /*4ed0*/  NOP ;  /* 0x0000000000007918 */ /* 0x000fd00000000000 */
[----:B------:R-:W0:-:S00]  /*4ee0*/  USETMAXREG.DEALLOC.CTAPOOL 0x28 ;  /* 0x00000028000079c8 */ /* 0x000e0000080e0500 */
[----:B0-----:R-:W-:-:S13]  /*4ef0*/  ISETP.NE.AND P0, PT, R0, RZ, PT ;  /* 0x000000ff0000720c */ /* 0x001fda0003f05270 */
[----:B------:R-:W-:Y:S05]  /*4f00*/  @P0 EXIT ;  /* 0x000000000000094d */ /* 0x000fea0003800000 */
[----:B------:R-:W-:Y:S01]  /*4f10*/  LOP3.LUT P0, RZ, R8, 0xff, RZ, 0xc0, !PT ;  /* 0x000000ff08ff7812 */ /* 0x000fe2000780c0ff */
[----:B------:R-:W-:Y:S02]  /*4f20*/  IMAD.MOV.U32 R0, RZ, RZ, 0x1 ;  /* 0x00000001ff007424 */ /* 0x000fe400078e00ff */
[----:B------:R-:W-:-:S10]  /*4f30*/  IMAD.MOV.U32 R3, RZ, RZ, RZ ;  /* 0x000000ffff037224 */ /* 0x000fd400078e00ff */
[----:B------:R-:W-:Y:S05]  /*4f40*/  @!P0 BRA `(.L_x_105) ;  /* 0x0000000c00388947 */ /* 0x000fea0003800000 */
[----:B------:R-:W0:Y:S01]  /*4f50*/  LDC R0, c[0x0][0x28c] ;  /* 0x0000a300ff007b82 */ /* 0x000e220000000800 */
[----:B------:R-:W-:Y:S01]  /*4f60*/  ULDC UR5, c[0x0][0x658] ;  /* 0x0001960000057ab9 */ /* 0x000fe20000000800 */
[----:B------:R-:W-:Y:S01]  /*4f70*/  UMOV UR7, 0xffffffff ;  /* 0xffffffff00077882 */ /* 0x000fe20000000000 */
[----:B------:R-:W-:Y:S01]  /*4f80*/  ULDC UR6, c[0x0][0xc] ;  /* 0x0000030000067ab9 */ /* 0x000fe20000000800 */
[----:B------:R-:W-:Y:S01]  /*4f90*/  USHF.L.U32 UR8, UR7, UR5, URZ ;  /* 0x0000000507087299 */ /* 0x000fe2000800063f */
[----:B------:R-:W-:Y:S01]  /*4fa0*/  BSSY B0, `(.L_x_105) ;  /* 0x00000c8000007945 */ /* 0x000fe20003800000 */
[----:B------:R-:W-:Y:S01]  /*4fb0*/  UMOV UR9, 0x1 ;  /* 0x0000000100097882 */ /* 0x000fe20000000000 */
[----:B------:R-:W-:Y:S01]  /*4fc0*/  ULDC UR7, c[0x0][0x10] ;  /* 0x0000040000077ab9 */ /* 0x000fe20000000800 */
[----:B------:R-:W1:Y:S01]  /*4fd0*/  S2UR UR10, SR_CgaCtaId ;  /* 0x00000000000a79c3 */ /* 0x000e620000008800 */
[----:B------:R-:W-:Y:S01]  /*4fe0*/  UIMAD.WIDE.U32 UR6, UR6, UR7, URZ ;  /* 0x00000007060672a5 */ /* 0x000fe2000f8e003f */
[----:B------:R-:W-:Y:S01]  /*4ff0*/  IMAD.MOV.U32 R9, RZ, RZ, 0x1 ;  /* 0x00000001ff097424 */ /* 0x000fe200078e00ff */
[----:B------:R-:W-:Y:S01]  /*5000*/  USHF.L.U32 UR18, UR9, UR5, URZ ;  /* 0x0000000509127299 */ /* 0x000fe2000800063f */
[----:B------:R-:W-:Y:S01]  /*5010*/  LOP3.LUT R8, R19, 0x2, RZ, 0xfc, !PT ;  /* 0x0000000213087812 */ /* 0x000fe200078efcff */
[----:B------:R-:W-:Y:S01]  /*5020*/  ULDC UR4, c[0x0][0x600] ;  /* 0x0001800000047ab9 */ /* 0x000fe20000000800 */
[----:B------:R-:W-:Y:S01]  /*5030*/  ULDC UR5, c[0x0][0x14] ;  /* 0x0000050000057ab9 */ /* 0x000fe20000000800 */
[----:B------:R-:W-:-:S02]  /*5040*/  UIADD3 UR4, UR4, -0x1, URZ ;  /* 0xffffffff04047890 */ /* 0x000fc4000fffe03f */
[----:B------:R-:W-:Y:S02]  /*5050*/  UIMAD.WIDE.U32 UR20, UR6, UR5, URZ ;  /* 0x00000005061472a5 */ /* 0x000fe4000f8e003f */
[----:B------:R-:W-:Y:S02]  /*5060*/  UIMAD UR13, UR7, UR5, URZ ;  /* 0x00000005070d72a4 */ /* 0x000fe4000f8e023f */
[----:B------:R-:W-:Y:S02]  /*5070*/  ULOP3.LUT UR17, URZ, UR8, URZ, 0x33, !UPT ;  /* 0x000000083f117292 */ /* 0x000fe4000f8e333f */
[----:B------:R-:W-:Y:S01]  /*5080*/  UIADD3 UR13, UR21, UR13, URZ ;  /* 0x0000000d150d7290 */ /* 0x000fe2000fffe03f */
[----:B0-----:R-:W-:Y:S01]  /*5090*/  VIADD R0, R0, 0x3f ;  /* 0x0000003f00007836 */ /* 0x001fe20000000000 */
[----:B------:R-:W-:-:S04]  /*50a0*/  ULDC.64 UR22, c[0x0][0x198] ;  /* 0x0000660000167ab9 */ /* 0x000fc80000000a00 */
[----:B------:R-:W-:Y:S01]  /*50b0*/  SHF.R.S32.HI R3, RZ, 0x1f, R0 ;  /* 0x0000001fff037819 */ /* 0x000fe20000011400 */
[----:B-1----:R-:W-:-:S03]  /*50c0*/  IMAD.U32 R11, RZ, RZ, UR10 ;  /* 0x0000000aff0b7e24 */ /* 0x002fc6000f8e00ff */
[----:B------:R-:W-:Y:S01]  /*50d0*/  LEA.HI R3, R3, R0, RZ, 0x6 ;  /* 0x0000000003037211 */ /* 0x000fe200078f30ff */
[----:B------:R-:W-:-:S03]  /*50e0*/  IMAD.MOV.U32 R0, RZ, RZ, 0x1 ;  /* 0x00000001ff007424 */ /* 0x000fc600078e00ff */
[----:B------:R-:W-:Y:S01]  /*50f0*/  SHF.R.S32.HI R10, RZ, 0x6, R3 ;  /* 0x00000006ff0a7819 */ /* 0x000fe20000011403 */
[----:B------:R-:W-:-:S04]  /*5100*/  IMAD.MOV.U32 R3, RZ, RZ, RZ ;  /* 0x000000ffff037224 */ /* 0x000fc800078e00ff */
[----:B------:R-:W-:-:S07]  /*5110*/  VIADD R12, R10, 0x1 ;  /* 0x000000010a0c7836 */ /* 0x000fce0000000000 */
.L_x_116:
[----:B------:R-:W-:-:S03]  /*5120*/  UMOV UR5, 0xffffffff ;  /* 0xffffffff00057882 */ /* 0x000fc60000000000 */
[----:B------:R-:W-:Y:S05]  /*5130*/  BRA.DIV UR5, `(.L_x_106) ;  /* 0x0000001205587947 */ /* 0x000fea000b800000 */
[----:B------:R-:W-:-:S13]  /*5140*/  ELECT P6, URZ, PT ;  /* 0x00000000003f782f */ /* 0x000fda00038c0000 */
.L_x_132:
[----:B------:R-:W0:Y:S01]  /*5150*/  LDC R4, c[0x0][0x28c] ;  /* 0x0000a300ff047b82 */ /* 0x000e220000000800 */
[----:B------:R-:W-:Y:S01]  /*5160*/  BSSY B1, `(.L_x_107) ;  /* 0x0000039000017945 */ /* 0x000fe20003800000 */
[----:B0-----:R-:W-:-:S13]  /*5170*/  ISETP.LT.OR P6, PT, R4, 0x1, !P6 ;  /* 0x000000010400780c */ /* 0x001fda00077c1670 */
[----:B------:R-:W-:Y:S05]  /*5180*/  @P6 BRA `(.L_x_108) ;  /* 0x0000000000d86947 */ /* 0x000fea0003800000 */
[----:B------:R-:W-:Y:S02]  /*5190*/  IMAD R20, R20, 0x2, R11 ;  /* 0x0000000214147824 */ /* 0x000fe400078e020b */
[----:B------:R-:W-:Y:S02]  /*51a0*/  IMAD.SHL.U32 R15, R13, 0x40, RZ ;  /* 0x000000400d0f7824 */ /* 0x000fe400078e00ff */
[----:B------:R-:W-:Y:S02]  /*51b0*/  IMAD.MOV.U32 R21, RZ, RZ, RZ ;  /* 0x000000ffff157224 */ /* 0x000fe400078e00ff */
[----:B------:R-:W-:Y:S02]  /*51c0*/  IMAD.MOV.U32 R4, RZ, RZ, R12 ;  /* 0x000000ffff047224 */ /* 0x000fe400078e000c */
[----:B------:R-:W-:Y:S02]  /*51d0*/  IMAD.MOV.U32 R5, RZ, RZ, R0 ;  /* 0x000000ffff057224 */ /* 0x000fe400078e0000 */
[----:B------:R-:W-:-:S02]  /*51e0*/  IMAD.MOV.U32 R7, RZ, RZ, R3 ;  /* 0x000000ffff077224 */ /* 0x000fc400078e0003 */
[----:B------:R-:W-:-:S07]  /*51f0*/  IMAD.SHL.U32 R20, R20, 0x40, RZ ;  /* 0x0000004014147824 */ /* 0x000fce00078e00ff */
.L_x_111:
[----:B------:R-:W0:Y:S01]  /*5200*/  S2UR UR5, SR_CgaCtaId ;  /* 0x00000000000579c3 */ /* 0x000e220000008800 */
[----:B------:R-:W-:Y:S02]  /*5210*/  MOV R14, 0x400 ;  /* 0x00000400000e7802 */ /* 0x000fe40000000f00 */
[----:B------:R-:W-:Y:S02]  /*5220*/  SHF.L.U32 R13, R5, 0x1f, RZ ;  /* 0x0000001f050d7819 */ /* 0x000fe400000006ff */
[----:B------:R-:W-:Y:S01]  /*5230*/  LOP3.LUT P1, RZ, R18, 0x7f, RZ, 0xc0, !PT ;  /* 0x0000007f12ff7812 */ /* 0x000fe2000782c0ff */
[----:B0-----:R-:W-:-:S05]  /*5240*/  IMAD.U32 R11, RZ, RZ, UR5 ;  /* 0x00000005ff0b7e24 */ /* 0x001fca000f8e00ff */
[----:B------:R-:W-:-:S07]  /*5250*/  LEA R24, R11, R14, 0x18 ;  /* 0x0000000e0b187211 */ /* 0x000fce00078ec0ff */
[----:B------:R-:W0:Y:S01]  /*5260*/  @!P1 LDC R14, c[0x0][0x500] ;  /* 0x00014000ff0e9b82 */ /* 0x000e220000000800 */
[----:B------:R-:W-:-:S04]  /*5270*/  IMAD R22, R7, 0x8, R24 ;  /* 0x0000000807167824 */ /* 0x000fc800078e0218 */
[----:B------:R-:W1:Y:S02]  /*5280*/  SYNCS.PHASECHK.TRANS64.TRYWAIT P0, [R22+URZ+0x48], R13 ;  /* 0x0000480d160075a7 */ /* 0x000e64000800017f */
[----:B-1----:R-:W-:Y:S05]  /*5290*/  @!P0 BRA `(.L_x_109) ;  /* 0x0000001000208947 */ /* 0x002fea0003800000 */
.L_x_133:
[----:B-1----:R-:W-:Y:S01]  /*52a0*/  PRMT R13, R8, 0x9910, RZ ;  /* 0x00009910080d7816 */ /* 0x002fe200000000ff */
[----:B0-----:R0:W-:Y:S03]  /*52b0*/  @!P1 SYNCS.ARRIVE.TRANS64 RZ, [R22+URZ], R14 ;  /* 0x0000000e16ff99a7 */ /* 0x0011e6000800003f */
[----:B------:R-:W-:-:S13]  /*52c0*/  ISETP.NE.AND P0, PT, R13, 0x2, PT ;  /* 0x000000020d00780c */ /* 0x000fda0003f05270 */
[----:B0-----:R-:W-:Y:S05]  /*52d0*/  @P0 BRA `(.L_x_110) ;  /* 0x0000000000040947 */ /* 0x001fea0003800000 */
[----:B------:R-:W-:Y:S01]  /*52e0*/  BPT.TRAP 0x1 ;  /* 0x000000040000795c */ /* 0x000fe20000300000 */
.L_x_110:
[----:B------:R-:W-:Y:S01]  /*52f0*/  IMAD.SHL.U32 R14, R7, 0x2000, RZ ;  /* 0x00002000070e7824 */ /* 0x000fe200078e00ff */
[----:B------:R-:W-:Y:S01]  /*5300*/  R2UR UR9, R22 ;  /* 0x00000000160972ca */ /* 0x000fe200000e0000 */
[----:B------:R-:W-:Y:S01]  /*5310*/  VIADD R4, R4, 0xffffffff ;  /* 0xffffffff04047836 */ /* 0x000fe20000000000 */
[----:B------:R-:W-:Y:S01]  /*5320*/  R2UR UR11, R20 ;  /* 0x00000000140b72ca */ /* 0x000fe200000e0000 */
[--C-:B------:R-:W-:Y:S01]  /*5330*/  IMAD R13, R11, 0x1000, R14.reuse ;  /* 0x000010000b0d7824 */ /* 0x100fe200078e020e */
[----:B------:R-:W-:Y:S01]  /*5340*/  IADD3 R14, R24, 0x24180, R14 ;  /* 0x00024180180e7810 */ /* 0x000fe20007ffe00e */
[----:B------:R-:W-:Y:S01]  /*5350*/  UIADD3 UR6, UP0, UR22, 0xf0, URZ ;  /* 0x000000f016067890 */ /* 0x000fe2000ff1e03f */
[----:B------:R-:W-:Y:S01]  /*5360*/  R2UR UR10, R21 ;  /* 0x00000000150a72ca */ /* 0x000fe200000e0000 */
[----:B------:R-:W-:Y:S01]  /*5370*/  IMAD R13, R13, 0x2, R24 ;  /* 0x000000020d0d7824 */ /* 0x000fe200078e0218 */
[----:B------:R-:W-:Y:S01]  /*5380*/  R2UR UR12, R6 ;  /* 0x00000000060c72ca */ /* 0x000fe200000e0000 */
[----:B------:R-:W-:Y:S01]  /*5390*/  UIADD3 UR24, UP1, UR22, 0x1f0, URZ ;  /* 0x000001f016187890 */ /* 0x000fe2000ff3e03f */
[----:B------:R-:W-:Y:S01]  /*53a0*/  R2UR UR16, R14 ;  /* 0x000000000e1072ca */ /* 0x000fe200000e0000 */
[----:B------:R-:W-:Y:S01]  /*53b0*/  UIADD3.X UR7, URZ, UR23, URZ, UP0, !UPT ;  /* 0x000000173f077290 */ /* 0x000fe200087fe43f */
[----:B------:R-:W-:Y:S01]  /*53c0*/  R2UR UR5, R13 ;  /* 0x000000000d0572ca */ /* 0x000fe200000e0000 */
[----:B------:R-:W-:Y:S01]  /*53d0*/  VIADD R7, R7, 0x1 ;  /* 0x0000000107077836 */ /* 0x000fe20000000000 */
[----:B------:R-:W-:Y:S01]  /*53e0*/  R2UR UR19, R15 ;  /* 0x000000000f1372ca */ /* 0x000fe200000e0000 */
[----:B------:R-:W-:Y:S01]  /*53f0*/  UIADD3.X UR25, URZ, UR23, URZ, UP1, !UPT ;  /* 0x000000173f197290 */ /* 0x000fe20008ffe43f */
[----:B------:R-:W-:Y:S01]  /*5400*/  ISETP.GT.AND P1, PT, R4, 0x1, PT ;  /* 0x000000010400780c */ /* 0x000fe20003f24270 */
[----:B------:R-:W-:Y:S01]  /*5410*/  UMOV UR14, 0x0 ;  /* 0x00000000000e7882 */ /* 0x000fe20000000000 */
[----:B------:R-:W-:Y:S01]  /*5420*/  UMOV UR15, 0x10000000 ;  /* 0x10000000000f7882 */ /* 0x000fe20000000000 */
[----:B------:R-:W-:Y:S01]  /*5430*/  ISETP.NE.AND P0, PT, R7, 0x9, PT ;  /* 0x000000090700780c */ /* 0x000fe20003f05270 */
[----:B------:R-:W-:-:S03]  /*5440*/  VIADD R21, R21, 0x40 ;  /* 0x0000004015157836 */ /* 0x000fc60000000000 */
[----:B------:R-:W-:Y:S02]  /*5450*/  SEL R14, RZ, 0x1, P0 ;  /* 0x00000001ff0e7807 */ /* 0x000fe40000000000 */
[----:B------:R-:W-:Y:S01]  /*5460*/  UIADD3 UR8, UR5, 0x180, URZ ;  /* 0x0000018005087890 */ /* 0x000fe2000fffe03f */
[----:B------:R-:W-:Y:S02]  /*5470*/  SEL R7, R7, RZ, P0 ;  /* 0x000000ff07077207 */ /* 0x000fe40000000000 */
[----:B------:R-:W-:Y:S01]  /*5480*/  UMOV UR5, 0x30000 ;  /* 0x0003000000057882 */ /* 0x000fe20000000000 */
[----:B------:R-:W-:-:S05]  /*5490*/  LOP3.LUT R5, R5, R14, RZ, 0x3c, !PT ;  /* 0x0000000e05057212 */ /* 0x000fca00078e3cff */
[----:B------:R0:W-:Y:S02]  /*54a0*/  UTMALDG.3D.MULTICAST [UR8], [UR6], UR5, desc[UR14] ;  /* 0x00000e08060073b4 */ /* 0x0001e40008011805 */
[----:B0-----:R-:W-:Y:S01]  /*54b0*/  UMOV UR8, UR16 ;  /* 0x0000001000087c82 */ /* 0x001fe20008000000 */
[----:B------:R-:W-:Y:S02]  /*54c0*/  UMOV UR11, UR19 ;  /* 0x00000013000b7c82 */ /* 0x000fe40008000000 */
[----:B------:R0:W-:Y:S02]  /*54d0*/  UTMALDG.3D [UR8], [UR24], desc[UR14] ;  /* 0x00000e08180075b4 */ /* 0x0001e40008011000 */
[----:B0-----:R-:W-:Y:S05]  /*54e0*/  @P1 BRA `(.L_x_111) ;  /* 0xfffffffc00441947 */ /* 0x001fea000383ffff */
.L_x_108:
[----:B------:R-:W-:Y:S05]  /*54f0*/  BSYNC B1 ;  /* 0x0000000000017941 */ /* 0x000fea0003800000 */
.L_x_107:
[----:B------:R-:W-:Y:S01]  /*5500*/  LOP3.LUT P1, RZ, R9, 0xff, RZ, 0xc0, !PT ;  /* 0x000000ff09ff7812 */ /* 0x000fe2000782c0ff */
[C---:B------:R-:W-:Y:S01]  /*5510*/  IMAD.IADD R6, R10.reuse, 0x1, R3 ;  /* 0x000000010a067824 */ /* 0x040fe200078e0203 */
[----:B------:R-:W-:Y:S01]  /*5520*/  ULDC.64 UR6, c[0x0][0x650] ;  /* 0x0001940000067ab9 */ /* 0x000fe20000000a00 */
[----:B------:R-:W-:Y:S01]  /*5530*/  ISETP.GE.U32.AND P2, PT, R10, 0x9, PT ;  /* 0x000000090a00780c */ /* 0x000fe20003f46070 */
[----:B------:R-:W-:Y:S01]  /*5540*/  BSSY B1, `(.L_x_112) ;  /* 0x000006b000017945 */ /* 0x000fe20003800000 */
[----:B------:R-:W-:Y:S01]  /*5550*/  IMAD.MOV.U32 R20, RZ, RZ, -0x1 ;  /* 0xffffffffff147424 */ /* 0x000fe200078e00ff */
[----:B------:R-:W-:Y:S01]  /*5560*/  ISETP.GT.U32.AND P0, PT, R6, 0x8, PT ;  /* 0x000000080600780c */ /* 0x000fe20003f04070 */
[----:B------:R-:W-:Y:S01]  /*5570*/  IMAD.MOV.U32 R13, RZ, RZ, -0x1 ;  /* 0xffffffffff0d7424 */ /* 0x000fe200078e00ff */
[----:B------:R-:W-:Y:S02]  /*5580*/  PRMT R9, RZ, 0x7610, R9 ;  /* 0x00007610ff097816 */ /* 0x000fe40000000009 */
[----:B------:R-:W-:-:S03]  /*5590*/  ISETP.LT.U32.AND P0, PT, R10, 0x9, P0 ;  /* 0x000000090a00780c */ /* 0x000fc60000701070 */
[----:B------:R-:W0:Y:S01]  /*55a0*/  @P1 S2R R11, SR_CgaCtaId ;  /* 0x00000000000b1919 */ /* 0x000e220000008800 */
[----:B------:R-:W-:-:S04]  /*55b0*/  @P1 MOV R4, 0x400 ;  /* 0x0000040000041802 */ /* 0x000fc80000000f00 */
[----:B0-----:R-:W-:Y:S01]  /*55c0*/  @P1 LEA R3, R11, R4, 0x18 ;  /* 0x000000040b031211 */ /* 0x001fe200078ec0ff */
[----:B------:R-:W-:-:S03]  /*55d0*/  IMAD.WIDE.U32 R4, R6, 0x38e38e39, RZ ;  /* 0x38e38e3906047825 */ /* 0x000fc600078e00ff */
[----:B------:R0:W-:Y:S01]  /*55e0*/  @P1 SYNCS.ARRIVE.TRANS64.A1T0 RZ, [R3+URZ+0xa8], RZ ;  /* 0x0000a8ff03ff19a7 */ /* 0x0001e2000810003f */
[----:B------:R-:W-:Y:S02]  /*55f0*/  IADD3 R16, P1, R16, UR20, RZ ;  /* 0x0000001410107c10 */ /* 0x000fe4000ff3e0ff */
[----:B------:R-:W-:Y:S02]  /*5600*/  SHF.R.U32.HI R5, RZ, 0x1, R5 ;  /* 0x00000001ff057819 */ /* 0x000fe40000011605 */
[----:B------:R-:W-:Y:S02]  /*5610*/  IADD3.X R17, R17, UR13, RZ, P1, !PT ;  /* 0x0000000d11117c10 */ /* 0x000fe40008ffe4ff */
[----:B------:R-:W-:Y:S02]  /*5620*/  PRMT R4, RZ, 0x7610, R4 ;  /* 0x00007610ff047816 */ /* 0x000fe40000000004 */
[----:B0-----:R-:W-:Y:S02]  /*5630*/  SEL R3, RZ, 0x1, !P0 ;  /* 0x00000001ff037807 */ /* 0x001fe40004000000 */
[----:B------:R-:W-:-:S02]  /*5640*/  ISETP.GE.U32.AND P0, PT, R16, UR6, PT ;  /* 0x0000000610007c0c */ /* 0x000fc4000bf06070 */
[----:B------:R-:W-:Y:S01]  /*5650*/  LOP3.LUT R0, R0, R3, RZ, 0x3c, !PT ;  /* 0x0000000300007212 */ /* 0x000fe200078e3cff */
[----:B------:R-:W-:Y:S01]  /*5660*/  IMAD R3, R5, -0x9, R6 ;  /* 0xfffffff705037824 */ /* 0x000fe200078e0206 */
[----:B------:R-:W-:Y:S01]  /*5670*/  ISETP.GE.U32.AND.EX P0, PT, R17, UR7, PT, P0 ;  /* 0x0000000711007c0c */ /* 0x000fe2000bf06100 */
[----:B------:R-:W-:Y:S01]  /*5680*/  IMAD.MOV.U32 R6, RZ, RZ, -0x1 ;  /* 0xffffffffff067424 */ /* 0x000fe200078e00ff */
[----:B------:R-:W-:-:S11]  /*5690*/  @P2 LOP3.LUT R0, R0, 0x1, R5, 0x78, !PT ;  /* 0x0000000100002812 */ /* 0x000fd600078e7805 */
[----:B------:R-:W-:Y:S05]  /*56a0*/  @P0 BRA `(.L_x_113) ;  /* 0x0000000400500947 */ /* 0x000fea0003800000 */
[----:B------:R-:W0:Y:S01]  /*56b0*/  S2R R15, SR_CTAID.X ;  /* 0x00000000000f7919 */ /* 0x000e220000002500 */
[----:B------:R-:W-:Y:S01]  /*56c0*/  ULDC.64 UR6, c[0x0][0x628] ;  /* 0x00018a0000067ab9 */ /* 0x000fe20000000a00 */
[----:B------:R-:W1:Y:S01]  /*56d0*/  LDC R20, c[0x0][0x144] ;  /* 0x00005100ff147b82 */ /* 0x000e620000000800 */
[----:B------:R-:W-:Y:S01]  /*56e0*/  ISETP.NE.U32.AND P0, PT, RZ, UR6, PT ;  /* 0x00000006ff007c0c */ /* 0x000fe2000bf05070 */
[----:B------:R-:W2:Y:S01]  /*56f0*/  S2R R13, SR_CTAID.Y ;  /* 0x00000000000d7919 */ /* 0x000ea20000002600 */
[----:B------:R-:W-:Y:S01]  /*5700*/  ULDC UR8, c[0x0][0x630] ;  /* 0x00018c0000087ab9 */ /* 0x000fe20000000800 */
[----:B------:R-:W-:Y:S01]  /*5710*/  ULDC UR9, c[0x0][0x150] ;  /* 0x0000540000097ab9 */ /* 0x000fe20000000800 */
[----:B------:R-:W-:Y:S01]  /*5720*/  ISETP.NE.AND.EX P0, PT, RZ, UR7, PT, P0 ;  /* 0x00000007ff007c0c */ /* 0x000fe2000bf05300 */
[----:B------:R-:W-:Y:S02]  /*5730*/  IMAD.MOV.U32 R4, RZ, RZ, R16 ;  /* 0x000000ffff047224 */ /* 0x000fe400078e0010 */
[----:B------:R-:W-:Y:S01]  /*5740*/  IMAD.MOV.U32 R5, RZ, RZ, R17 ;  /* 0x000000ffff057224 */ /* 0x000fe200078e0011 */
[----:B0-----:R-:W-:-:S09]  /*5750*/  I2FP.F32.U32 R22, R15 ;  /* 0x0000000f00167245 */ /* 0x001fd20000201000 */
[----:B------:R-:W-:Y:S05]  /*5760*/  @!P0 BRA `(.L_x_114) ;  /* 0x0000000000288947 */ /* 0x000fea0003800000 */
[----:B------:R-:W-:Y:S02]  /*5770*/  ULDC UR5, c[0x0][0x634] ;  /* 0x00018d0000057ab9 */ /* 0x000fe40000000800 */
[----:B------:R-:W-:-:S05]  /*5780*/  IADD3 R5, P0, R16, UR5, RZ ;  /* 0x0000000510057c10 */ /* 0x000fca000ff1e0ff */
[----:B------:R-:W-:-:S04]  /*5790*/  IMAD.X R21, RZ, RZ, R17, P0 ;  /* 0x000000ffff157224 */ /* 0x000fc800000e0611 */
[----:B------:R-:W-:-:S04]  /*57a0*/  IMAD.WIDE.U32 R6, R21, UR6, RZ ;  /* 0x0000000615067c25 */ /* 0x000fc8000f8e00ff */
[----:B------:R-:W-:-:S04]  /*57b0*/  IMAD.WIDE.U32 R6, P0, R5, UR7, R6 ;  /* 0x0000000705067c25 */ /* 0x000fc8000f800006 */
[----:B------:R-:W-:-:S04]  /*57c0*/  IMAD.WIDE.U32 R4, R5, UR6, RZ ;  /* 0x0000000605047c25 */ /* 0x000fc8000f8e00ff */
[----:B------:R-:W-:Y:S01]  /*57d0*/  IMAD.MOV.U32 R4, RZ, RZ, R7 ;  /* 0x000000ffff047224 */ /* 0x000fe200078e0007 */
[----:B------:R-:W-:Y:S01]  /*57e0*/  IADD3 RZ, P1, R5, R6, RZ ;  /* 0x0000000605ff7210 */ /* 0x000fe20007f3e0ff */
[----:B------:R-:W-:-:S04]  /*57f0*/  IMAD.X R5, RZ, RZ, RZ, P0 ;  /* 0x000000ffff057224 */ /* 0x000fc800000e06ff */
[----:B------:R-:W-:-:S08]  /*5800*/  IMAD.WIDE.U32.X R4, R21, UR7, R4, P1 ;  /* 0x0000000715047c25 */ /* 0x000fd000088e0404 */
.L_x_114:
[----:B------:R-:W-:Y:S01]  /*5810*/  FMUL R22, R22, UR9 ;  /* 0x0000000916167c20 */ /* 0x000fe20008400000 */
[--C-:B------:R-:W-:Y:S01]  /*5820*/  SHF.R.U64 R14, R4, UR8, R5.reuse ;  /* 0x00000008040e7c19 */ /* 0x100fe20008001205 */
[----:B------:R-:W-:Y:S01]  /*5830*/  ULDC.64 UR6, c[0x0][0x620] ;  /* 0x0001880000067ab9 */ /* 0x000fe20000000a00 */
[----:B------:R-:W-:Y:S01]  /*5840*/  SHF.R.U32.HI R4, RZ, UR8, R5 ;  /* 0x00000008ff047c19 */ /* 0x000fe20008011605 */
[----:B------:R-:W-:Y:S01]  /*5850*/  ULDC.64 UR8, c[0x0][0x640] ;  /* 0x0001900000087ab9 */ /* 0x000fe20000000a00 */
[----:B------:R-:W-:Y:S01]  /*5860*/  IADD3 R5, P0, RZ, -R14, RZ ;  /* 0x8000000eff057210 */ /* 0x000fe20007f1e0ff */
[----:B------:R-:W0:Y:S01]  /*5870*/  F2I.U32.TRUNC.NTZ R22, R22 ;  /* 0x0000001600167305 */ /* 0x000e22000020f000 */
[----:B------:R-:W-:-:S03]  /*5880*/  ULDC UR5, c[0x0][0x618] ;  /* 0x0001860000057ab9 */ /* 0x000fc60000000800 */
[----:B------:R-:W-:Y:S01]  /*5890*/  IMAD.X R4, RZ, RZ, ~R4, P0 ;  /* 0x000000ffff047224 */ /* 0x000fe200000e0e04 */
[----:B------:R-:W-:-:S03]  /*58a0*/  ISETP.NE.U32.AND P0, PT, RZ, UR8, PT ;  /* 0x00000008ff007c0c */ /* 0x000fc6000bf05070 */
[----:B------:R-:W-:Y:S01]  /*58b0*/  IMAD R4, R4, UR6, RZ ;  /* 0x0000000604047c24 */ /* 0x000fe2000f8e02ff */
[----:B------:R-:W-:-:S03]  /*58c0*/  ISETP.NE.AND.EX P0, PT, RZ, UR9, PT, P0 ;  /* 0x00000009ff007c0c */ /* 0x000fc6000bf05300 */
[C---:B------:R-:W-:Y:S02]  /*58d0*/  IMAD R7, R5.reuse, UR7, R4 ;  /* 0x0000000705077c24 */ /* 0x040fe4000f8e0204 */
[----:B------:R-:W-:Y:S01]  /*58e0*/  IMAD.WIDE.U32 R4, R5, UR6, R16 ;  /* 0x0000000605047c25 */ /* 0x000fe2000f8e0010 */
[----:B------:R-:W-:-:S03]  /*58f0*/  ULDC UR6, c[0x0][0x154] ;  /* 0x0000550000067ab9 */ /* 0x000fc60000000800 */
[----:B0-----:R-:W-:Y:S02]  /*5900*/  IMAD.MOV R6, RZ, RZ, -R22 ;  /* 0x000000ffff067224 */ /* 0x001fe400078e0a16 */
[----:B------:R-:W-:Y:S02]  /*5910*/  IMAD.IADD R5, R5, 0x1, R7 ;  /* 0x0000000105057824 */ /* 0x000fe400078e0207 */
[----:B-1----:R-:W-:Y:S01]  /*5920*/  IMAD R15, R20, R6, R15 ;  /* 0x00000006140f7224 */ /* 0x002fe200078e020f */
[----:B--2---:R-:W-:Y:S01]  /*5930*/  I2FP.F32.U32 R6, R13 ;  /* 0x0000000d00067245 */ /* 0x004fe20000201000 */
[----:B------:R-:W0:Y:S01]  /*5940*/  LDC R20, c[0x0][0x148] ;  /* 0x00005200ff147b82 */ /* 0x000e220000000800 */
[--C-:B------:R-:W-:Y:S02]  /*5950*/  SHF.R.U64 R21, R4, UR5, R5.reuse ;  /* 0x0000000504157c19 */ /* 0x100fe40008001205 */
[----:B------:R-:W-:Y:S01]  /*5960*/  SHF.R.U32.HI R4, RZ, UR5, R5 ;  /* 0x00000005ff047c19 */ /* 0x000fe20008011605 */
[----:B------:R-:W-:Y:S01]  /*5970*/  FMUL R6, R6, UR6 ;  /* 0x0000000606067c20 */ /* 0x000fe20008400000 */
[----:B------:R-:W-:-:S02]  /*5980*/  ULDC UR5, c[0x0][0x608] ;  /* 0x0001820000057ab9 */ /* 0x000fc40000000800 */
[--C-:B------:R-:W-:Y:S01]  /*5990*/  SHF.R.U64 R23, R21, UR5, R4.reuse ;  /* 0x0000000515177c19 */ /* 0x100fe20008001204 */
[----:B------:R1:W2:Y:S01]  /*59a0*/  F2I.U32.TRUNC.NTZ R24, R6 ;  /* 0x0000000600187305 */ /* 0x0002a2000020f000 */
[----:B------:R-:W-:Y:S01]  /*59b0*/  SHF.R.U32.HI R4, RZ, UR5, R4 ;  /* 0x00000005ff047c19 */ /* 0x000fe20008011604 */
[----:B------:R-:W-:-:S03]  /*59c0*/  ULDC UR5, c[0x0][0x658] ;  /* 0x0001960000057ab9 */ /* 0x000fc60000000800 */
[--C-:B------:R-:W-:Y:S02]  /*59d0*/  SHF.R.U64 R22, R23, UR5, R4.reuse ;  /* 0x0000000517167c19 */ /* 0x100fe40008001204 */
[----:B------:R-:W-:-:S03]  /*59e0*/  SHF.R.U32.HI R25, RZ, UR5, R4 ;  /* 0x00000005ff197c19 */ /* 0x000fc60008011604 */
[----:B------:R-:W-:Y:S02]  /*59f0*/  IMAD.MOV.U32 R4, RZ, RZ, R22 ;  /* 0x000000ffff047224 */ /* 0x000fe400078e0016 */
[----:B------:R-:W-:Y:S01]  /*5a00*/  IMAD.MOV.U32 R5, RZ, RZ, R25 ;  /* 0x000000ffff057224 */ /* 0x000fe200078e0019 */
[----:B-1----:R-:W-:Y:S06]  /*5a10*/  @!P0 BRA `(.L_x_115) ;  /* 0x0000000000288947 */ /* 0x002fec0003800000 */
        /* <DEDUP_REMOVED lines=10> */
.L_x_115:
[----:B------:R-:W-:Y:S01]  /*5ac0*/  ISETP.NE.AND P0, PT, R2, 0x1, PT ;  /* 0x000000010200780c */ /* 0x000fe20003f05270 */
[----:B------:R-:W-:Y:S01]  /*5ad0*/  ULDC UR5, c[0x0][0x648] ;  /* 0x0001920000057ab9 */ /* 0x000fe20000000800 */
[----:B------:R-:W-:Y:S01]  /*5ae0*/  LOP3.LUT R23, R23, UR17, RZ, 0xc0, !PT ;  /* 0x0000001117177c12 */ /* 0x000fe2000f8ec0ff */
[----:B--2---:R-:W-:Y:S01]  /*5af0*/  IMAD.MOV R24, RZ, RZ, -R24 ;  /* 0x000000ffff187224 */ /* 0x004fe200078e0a18 */
[----:B------:R-:W-:Y:S01]  /*5b00*/  SHF.R.U64 R4, R4, UR5, R5 ;  /* 0x0000000504047c19 */ /* 0x000fe20008001205 */
[----:B------:R-:W-:Y:S01]  /*5b10*/  ULDC UR5, c[0x0][0x638] ;  /* 0x00018e0000057ab9 */ /* 0x000fe20000000800 */
[----:B------:R-:W-:Y:S01]  /*5b20*/  LOP3.LUT R21, R21, UR4, RZ, 0xc0, !PT ;  /* 0x0000000415157c12 */ /* 0x000fe2000f8ec0ff */
[----:B------:R-:W-:Y:S01]  /*5b30*/  ULDC UR6, c[0x0][0x610] ;  /* 0x0001840000067ab9 */ /* 0x000fe20000000800 */
[----:B------:R-:W-:Y:S02]  /*5b40*/  IMAD.MOV.U32 R6, RZ, RZ, R14 ;  /* 0x000000ffff067224 */ /* 0x000fe400078e000e */
[----:B------:R-:W-:-:S02]  /*5b50*/  IMAD.MOV R5, RZ, RZ, -R4 ;  /* 0x000000ffff057224 */ /* 0x000fc400078e0a04 */
[----:B------:R-:W-:Y:S02]  /*5b60*/  IMAD R4, R4, UR18, R23 ;  /* 0x0000001204047c24 */ /* 0x000fe4000f8e0217 */
[----:B0-----:R-:W-:Y:S02]  /*5b70*/  @P0 IMAD R15, R20, R24, R13 ;  /* 0x00000018140f0224 */ /* 0x001fe400078e020d */
[----:B------:R-:W-:Y:S01]  /*5b80*/  IMAD R22, R5, UR5, R22 ;  /* 0x0000000505167c24 */ /* 0x000fe2000f8e0216 */
[----:B------:R-:W-:Y:S01]  /*5b90*/  ULDC UR5, c[0x0][0x600] ;  /* 0x0001800000057ab9 */ /* 0x000fe20000000800 */
[----:B------:R-:W-:Y:S02]  /*5ba0*/  IMAD R15, R4, UR6, R15 ;  /* 0x00000006040f7c24 */ /* 0x000fe4000f8e020f */
[----:B------:R-:W-:Y:S02]  /*5bb0*/  IMAD R22, R22, UR5, R21 ;  /* 0x0000000516167c24 */ /* 0x000fe4000f8e0215 */
[----:B------:R-:W-:-:S03]  /*5bc0*/  IMAD.MOV.U32 R4, RZ, RZ, 0x1 ;  /* 0x00000001ff047424 */ /* 0x000fc600078e00ff */
[----:B------:R-:W-:Y:S02]  /*5bd0*/  SEL R13, R22, R15, !P0 ;  /* 0x0000000f160d7207 */ /* 0x000fe40004000000 */
[----:B------:R-:W-:-:S07]  /*5be0*/  SEL R20, R15, R22, !P0 ;  /* 0x000000160f147207 */ /* 0x000fce0004000000 */
.L_x_113:
[----:B------:R-:W-:Y:S05]  /*5bf0*/  BSYNC B1 ;  /* 0x0000000000017941 */ /* 0x000fea0003800000 */
.L_x_112:
[----:B------:R-:W-:-:S13]  /*5c00*/  LOP3.LUT P0, RZ, R4, 0xff, RZ, 0xc0, !PT ;  /* 0x000000ff04ff7812 */ /* 0x000fda000780c0ff */
[----:B------:R-:W-:Y:S05]  /*5c10*/  @P0 BRA `(.L_x_116) ;  /* 0xfffffff400400947 */ /* 0x000fea000383ffff */
[----:B------:R-:W-:Y:S05]  /*5c20*/  BSYNC B0 ;  /* 0x0000000000007941 */ /* 0x000fea0003800000 */
.L_x_105:
[----:B------:R-:W-:-:S03]  /*5c30*/  UMOV UR5, 0xffffffff ;  /* 0xffffffff00057882 */ /* 0x000fc60000000000 */
[----:B------:R-:W-:Y:S05]  /*5c40*/  BRA.DIV UR5, `(.L_x_117) ;  /* 0x0000000605c87947 */ /* 0x000fea000b800000 */
[----:B------:R-:W-:-:S13]  /*5c50*/  ELECT P6, URZ, PT ;  /* 0x00000000003f782f */ /* 0x000fda00038c0000 */
.L_x_136:
[----:B------:R-:W-:Y:S04]  /*5c60*/  BSSY B0, `(.L_x_118) ;  /* 0x0000058000007945 */ /* 0x000fe80003800000 */
[----:B------:R-:W-:Y:S05]  /*5c70*/  @!P6 BRA `(.L_x_119) ;  /* 0x000000040058e947 */ /* 0x000fea0003800000 */
[----:B------:R-:W-:-:S04]  /*5c80*/  LOP3.LUT R19, R19, 0x2, RZ, 0xfc, !PT ;  /* 0x0000000213137812 */ /* 0x000fc800078efcff */
[----:B------:R-:W-:-:S13]  /*5c90*/  ISETP.NE.AND P0, PT, R19, 0x3, PT ;  /* 0x000000031300780c */ /* 0x000fda0003f05270 */
[----:B------:R-:W-:Y:S05]  /*5ca0*/  @!P0 BRA `(.L_x_120) ;  /* 0x0000000000048947 */ /* 0x000fea0003800000 */
[----:B------:R-:W-:Y:S01]  /*5cb0*/  BPT.TRAP 0x1 ;  /* 0x000000040000795c */ /* 0x000fe20000300000 */
.L_x_120:
[----:B------:R-:W0:Y:S01]  /*5cc0*/  S2R R5, SR_CgaCtaId ;  /* 0x0000000000057919 */ /* 0x000e220000008800 */
[----:B------:R-:W-:Y:S02]  /*5cd0*/  MOV R2, 0x400 ;  /* 0x0000040000027802 */ /* 0x000fe40000000f00 */
[----:B------:R-:W-:Y:S02]  /*5ce0*/  SHF.L.U32 R4, R0, 0x1f, RZ ;  /* 0x0000001f00047819 */ /* 0x000fe400000006ff */
[----:B0-----:R-:W-:-:S05]  /*5cf0*/  LEA R2, R5, R2, 0x18 ;  /* 0x0000000205027211 */ /* 0x001fca00078ec0ff */
[----:B------:R-:W-:-:S04]  /*5d00*/  VIADD R2, R2, 0x48 ;  /* 0x0000004802027836 */ /* 0x000fc80000000000 */
[C---:B------:R-:W-:Y:S02]  /*5d10*/  IMAD R7, R3.reuse, 0x8, R2 ;  /* 0x0000000803077824 */ /* 0x040fe400078e0202 */
[----:B------:R-:W-:Y:S02]  /*5d20*/  VIADD R3, R3, 0x1 ;  /* 0x0000000103037836 */ /* 0x000fe40000000000 */
[----:B------:R-:W0:Y:S03]  /*5d30*/  SYNCS.PHASECHK.TRANS64.TRYWAIT P0, [R7+URZ], R4 ;  /* 0x00000004070075a7 */ /* 0x000e26000800017f */
[----:B------:R-:W-:-:S04]  /*5d40*/  ISETP.NE.AND P1, PT, R3, 0x9, PT ;  /* 0x000000090300780c */ /* 0x000fc80003f25270 */
[----:B------:R-:W-:Y:S02]  /*5d50*/  SEL R5, RZ, 0x1, P1 ;  /* 0x00000001ff057807 */ /* 0x000fe40000800000 */
[----:B------:R-:W-:Y:S02]  /*5d60*/  SEL R3, R3, RZ, P1 ;  /* 0x000000ff03037207 */ /* 0x000fe40000800000 */
[----:B------:R-:W-:-:S03]  /*5d70*/  LOP3.LUT R6, R0, R5, RZ, 0x3c, !PT ;  /* 0x0000000500067212 */ /* 0x000fc600078e3cff */
[----:B------:R-:W-:Y:S01]  /*5d80*/  IMAD R8, R3, 0x8, R2 ;  /* 0x0000000803087824 */ /* 0x000fe200078e0202 */
[----:B------:R-:W-:Y:S01]  /*5d90*/  SHF.L.U32 R5, R6, 0x1f, RZ ;  /* 0x0000001f06057819 */ /* 0x000fe200000006ff */
[----:B0-----:R-:W-:Y:S06]  /*5da0*/  @!P0 BRA `(.L_x_121) ;  /* 0x0000000400908947 */ /* 0x001fec0003800000 */
.L_x_137:
[----:B------:R-:W1:Y:S01]  /*5db0*/  SYNCS.PHASECHK.TRANS64.TRYWAIT P0, [R8+URZ], R5 ;  /* 0x00000005080075a7 */ /* 0x000e62000800017f */
[----:B------:R-:W-:-:S05]  /*5dc0*/  VIADD R0, R3, 0x1 ;  /* 0x0000000103007836 */ /* 0x000fca0000000000 */
[----:B------:R-:W-:-:S04]  /*5dd0*/  ISETP.NE.AND P1, PT, R0, 0x9, PT ;  /* 0x000000090000780c */ /* 0x000fc80003f25270 */
[----:B------:R-:W-:Y:S02]  /*5de0*/  SEL R3, RZ, 0x1, P1 ;  /* 0x00000001ff037807 */ /* 0x000fe40000800000 */
[----:B0-----:R-:W-:Y:S02]  /*5df0*/  SEL R7, R0, RZ, P1 ;  /* 0x000000ff00077207 */ /* 0x001fe40000800000 */
[----:B------:R-:W-:-:S03]  /*5e00*/  LOP3.LUT R6, R6, R3, RZ, 0x3c, !PT ;  /* 0x0000000306067212 */ /* 0x000fc600078e3cff */
[----:B------:R-:W-:Y:S01]  /*5e10*/  IMAD R9, R7, 0x8, R2 ;  /* 0x0000000807097824 */ /* 0x000fe200078e0202 */
[----:B------:R-:W-:Y:S01]  /*5e20*/  SHF.L.U32 R4, R6, 0x1f, RZ ;  /* 0x0000001f06047819 */ /* 0x000fe200000006ff */
[----:B-1----:R-:W-:Y:S06]  /*5e30*/  @!P0 BRA `(.L_x_122) ;  /* 0x0000000400808947 */ /* 0x002fec0003800000 */
.L_x_138:
[----:B------:R-:W1:Y:S01]  /*5e40*/  SYNCS.PHASECHK.TRANS64.TRYWAIT P0, [R9+URZ], R4 ;  /* 0x00000004090075a7 */ /* 0x000e62000800017f */
[----:B------:R-:W-:-:S05]  /*5e50*/  VIADD R0, R7, 0x1 ;  /* 0x0000000107007836 */ /* 0x000fca0000000000 */
[----:B------:R-:W-:-:S04]  /*5e60*/  ISETP.NE.AND P1, PT, R0, 0x9, PT ;  /* 0x000000090000780c */ /* 0x000fc80003f25270 */
[----:B------:R-:W-:Y:S02]  /*5e70*/  SEL R3, RZ, 0x1, P1 ;  /* 0x00000001ff037807 */ /* 0x000fe40000800000 */
[----:B------:R-:W-:Y:S02]  /*5e80*/  SEL R7, R0, RZ, P1 ;  /* 0x000000ff00077207 */ /* 0x000fe40000800000 */
[----:B------:R-:W-:-:S03]  /*5e90*/  LOP3.LUT R6, R6, R3, RZ, 0x3c, !PT ;  /* 0x0000000306067212 */ /* 0x000fc600078e3cff */
[----:B0-----:R-:W-:Y:S01]  /*5ea0*/  IMAD R8, R7, 0x8, R2 ;  /* 0x0000000807087824 */ /* 0x001fe200078e0202 */
[----:B------:R-:W-:Y:S01]  /*5eb0*/  SHF.L.U32 R5, R6, 0x1f, RZ ;  /* 0x0000001f06057819 */ /* 0x000fe200000006ff */
[----:B-1----:R-:W-:Y:S06]  /*5ec0*/  @!P0 BRA `(.L_x_123) ;  /* 0x0000000400708947 */ /* 0x002fec0003800000 */
.L_x_139:
        /* <DEDUP_REMOVED lines=9> */
.L_x_140:
        /* <DEDUP_REMOVED lines=9> */
.L_x_141:
        /* <DEDUP_REMOVED lines=9> */
.L_x_142:
[----:B------:R-:W1:Y:S01]  /*6080*/  SYNCS.PHASECHK.TRANS64.TRYWAIT P0, [R9+URZ], R4 ;  /* 0x00000004090075a7 */ /* 0x000e62000800017f */
[----:B------:R-:W-:-:S05]  /*6090*/  VIADD R0, R7, 0x1 ;  /* 0x0000000107007836 */ /* 0x000fca0000000000 */
[----:B------:R-:W-:-:S04]  /*60a0*/  ISETP.NE.AND P1, PT, R0, 0x9, PT ;  /* 0x000000090000780c */ /* 0x000fc80003f25270 */
[----:B------:R-:W-:Y:S02]  /*60b0*/  SEL R3, RZ, 0x1, P1 ;  /* 0x00000001ff037807 */ /* 0x000fe40000800000 */
[----:B------:R-:W-:Y:S02]  /*60c0*/  SEL R7, R0, RZ, P1 ;  /* 0x000000ff00077207 */ /* 0x000fe40000800000 */
[----:B------:R-:W-:-:S03]  /*60d0*/  LOP3.LUT R11, R6, R3, RZ, 0x3c, !PT ;  /* 0x00000003060b7212 */ /* 0x000fc600078e3cff */
[----:B------:R-:W-:Y:S01]  /*60e0*/  IMAD R6, R7, 0x8, R2 ;  /* 0x0000000807067824 */ /* 0x000fe200078e0202 */
[----:B0-----:R-:W-:Y:S01]  /*60f0*/  SHF.L.U32 R5, R11, 0x1f, RZ ;  /* 0x0000001f0b057819 */ /* 0x001fe200000006ff */
[----:B-1----:R-:W-:Y:S06]  /*6100*/  @!P0 BRA `(.L_x_127) ;  /* 0x0000000400308947 */ /* 0x002fec0003800000 */
.L_x_143:
[----:B------:R-:W1:Y:S01]  /*6110*/  SYNCS.PHASECHK.TRANS64.TRYWAIT P0, [R6+URZ], R5 ;  /* 0x00000005060075a7 */ /* 0x000e62000800017f */
[----:B------:R-:W-:-:S05]  /*6120*/  VIADD R0, R7, 0x1 ;  /* 0x0000000107007836 */ /* 0x000fca0000000000 */
[----:B------:R-:W-:-:S04]  /*6130*/  ISETP.NE.AND P1, PT, R0, 0x9, PT ;  /* 0x000000090000780c */ /* 0x000fc80003f25270 */
[----:B0-----:R-:W-:Y:S02]  /*6140*/  SEL R4, RZ, 0x1, P1 ;  /* 0x00000001ff047807 */ /* 0x001fe40000800000 */
[----:B------:R-:W-:Y:S02]  /*6150*/  SEL R3, R0, RZ, P1 ;  /* 0x000000ff00037207 */ /* 0x000fe40000800000 */
[----:B------:R-:W-:Y:S01]  /*6160*/  LOP3.LUT R0, R11, R4, RZ, 0x3c, !PT ;  /* 0x000000040b007212 */ /* 0x000fe200078e3cff */
[----:B-1----:R-:W-:Y:S06]  /*6170*/  @!P0 BRA `(.L_x_128) ;  /* 0x0000000400288947 */ /* 0x002fec0003800000 */
.L_x_144:
[----:B------:R-:W-:Y:S01]  /*6180*/  IMAD R3, R3, 0x8, R2 ;  /* 0x0000000803037824 */ /* 0x000fe200078e0202 */
[----:B------:R-:W-:-:S07]  /*6190*/  SHF.L.U32 R0, R0, 0x1f, RZ ;  /* 0x0000001f00007819 */ /* 0x000fce00000006ff */
.L_x_129:
[----:B-1----:R1:W2:Y:S02]  /*61a0*/  SYNCS.PHASECHK.TRANS64.TRYWAIT P0, [R3+URZ], R0 ;  /* 0x00000000030075a7 */ /* 0x0022a4000800017f */
[----:B--2---:R-:W-:Y:S05]  /*61b0*/  @!P0 NANOSLEEP.SYNCS 0x989680 ;  /* 0x009896800000895d */ /* 0x004fea0003900000 */
[----:B------:R-:W2:Y:S02]  /*61c0*/  @!P0 SYNCS.PHASECHK.TRANS64 P0, [R3+URZ], R0 ;  /* 0x00000000030085a7 */ /* 0x000ea4000800007f */
[----:B--2---:R-:W-:Y:S05]  /*61d0*/  @!P0 BRA `(.L_x_129) ;  /* 0xfffffffc00f08947 */ /* 0x004fea000383ffff */
.L_x_119:
[----:B------:R-:W-:Y:S05]  /*61e0*/  BSYNC B0 ;  /* 0x0000000000007941 */ /* 0x000fea0003800000 */
.L_x_118:
[----:B------:R-:W-:Y:S05]  /*61f0*/  EXIT ;  /* 0x000000000000794d */ /* 0x000fea0003800000 */
.L_x_22:
[----:B---3--:R3:W4:Y:S02]  /*6200*/  SYNCS.PHASECHK.TRANS64.TRYWAIT P1, [R3+URZ], R0 ;  /* 0x00000000030075a7 */ /* 0x008724000802017f */
[----:B----4-:R-:W-:Y:S05]  /*6210*/  @!P1 NANOSLEEP.SYNCS 0x989680 ;  /* 0x009896800000995d */ /* 0x010fea0003900000 */
[----:B------:R-:W4:Y:S02]  /*6220*/  @!P1 SYNCS.PHASECHK.TRANS64 P1, [R3+URZ], R0 ;  /* 0x00000000030095a7 */ /* 0x000f24000802007f */
[----:B----4-:R-:W-:Y:S05]  /*6230*/  @!P1 BRA `(.L_x_22) ;  /* 0xfffffffc00f09947 */ /* 0x010fea000383ffff */
[----:B------:R-:W-:Y:S05]  /*6240*/  BRA `(.L_x_21) ;  /* 0xffffffb000c87947 */ /* 0x000fea000383ffff */
.L_x_27:
[----:B-1----:R1:W2:Y:S02]  /*6250*/  SYNCS.PHASECHK.TRANS64.TRYWAIT P1, [R5+URZ], R4 ;  /* 0x00000004050075a7 */ /* 0x0022a4000802017f */
[----:B--2---:R-:W-:Y:S05]  /*6260*/  @!P1 NANOSLEEP.SYNCS 0x989680 ;  /* 0x009896800000995d */ /* 0x004fea0003900000 */
[----:B------:R-:W2:Y:S02]  /*6270*/  @!P1 SYNCS.PHASECHK.TRANS64 P1, [R5+URZ], R4 ;  /* 0x00000004050095a7 */ /* 0x000ea4000802007f */
[----:B--2---:R-:W-:Y:S05]  /*6280*/  @!P1 BRA `(.L_x_27) ;  /* 0xfffffffc00f09947 */ /* 0x004fea000383ffff */
[----:B------:R-:W-:Y:S05]  /*6290*/  BRA `(.L_x_26) ;  /* 0xffffffb400b87947 */ /* 0x000fea000383ffff */
.L_x_106:
[----:B------:R-:W-:Y:S01]  /*62a0*/  BSSY B1, `(.L_x_130) ;  /* 0x0000006000017945 */ /* 0x000fe20003800000 */
[----:B------:R-:W-:-:S07]  /*62b0*/  IMAD.MOV.U32 R15, RZ, RZ, -0x1 ;  /* 0xffffffffff0f7424 */ /* 0x000fce00078e00ff */
[----:B------:R-:W-:Y:S05]  /*62c0*/  WARPSYNC.COLLECTIVE R15, `(.L_x_131) ;  /* 0x000000000f0c7348 */ /* 0x000fea0003c00000 */
[----:B------:R-:W-:Y:S02]  /*62d0*/  ELECT P6, UR62, PT ;  /* 0x00000000003e782f */ /* 0x000fe400038c0000 */
[----:B------:R-:W-:Y:S01]  /*62e0*/  MOV R14, UR62 ;  /* 0x0000003e000e7c02 */ /* 0x000fe20008000f00 */
[----:B------:R-:W-:Y:S10]  /*62f0*/  ENDCOLLECTIVE ;  /* 0x000000000000791b */ /* 0x000ff40003800000 */
.L_x_131:
[----:B------:R-:W-:Y:S05]  /*6300*/  BSYNC B1 ;  /* 0x0000000000017941 */ /* 0x000fea0003800000 */
.L_x_130:
[----:B------:R-:W-:Y:S05]  /*6310*/  BRA `(.L_x_132) ;  /* 0xffffffec008c7947 */ /* 0x000fea000383ffff */
.L_x_109:
[----:B-1----:R1:W2:Y:S02]  /*6320*/  SYNCS.PHASECHK.TRANS64.TRYWAIT P0, [R22+URZ+0x48], R13 ;  /* 0x0000480d160075a7 */ /* 0x0022a4000800017f */
[----:B--2---:R-:W-:Y:S05]  /*6330*/  @!P0 NANOSLEEP.SYNCS 0x989680 ;  /* 0x009896800000895d */ /* 0x004fea0003900000 */
[----:B------:R-:W2:Y:S02]  /*6340*/  @!P0 SYNCS.PHASECHK.TRANS64 P0, [R22+URZ+0x48], R13 ;  /* 0x0000480d160085a7 */ /* 0x000ea4000800007f */
[----:B--2---:R-:W-:Y:S05]  /*6350*/  @!P0 BRA `(.L_x_109) ;  /* 0xfffffffc00f08947 */ /* 0x004fea000383ffff */
[----:B------:R-:W-:Y:S05]  /*6360*/  BRA `(.L_x_133) ;  /* 0xffffffec00cc7947 */ /* 0x000fea000383ffff */
.L_x_117:
[----:B------:R-:W-:Y:S01]  /*6370*/  BSSY B0, `(.L_x_134) ;  /* 0x0000006000007945 */ /* 0x000fe20003800000 */
[----:B------:R-:W-:-:S07]  /*6380*/  IMAD.MOV.U32 R15, RZ, RZ, -0x1 ;  /* 0xffffffffff0f7424 */ /* 0x000fce00078e00ff */
[----:B------:R-:W-:Y:S05]  /*6390*/  WARPSYNC.COLLECTIVE R15, `(.L_x_135) ;  /* 0x000000000f0c7348 */ /* 0x000fea0003c00000 */
[----:B------:R-:W-:Y:S02]  /*63a0*/  ELECT P6, UR62, PT ;  /* 0x00000000003e782f */ /* 0x000fe400038c0000 */
[----:B------:R-:W-:Y:S01]  /*63b0*/  MOV R14, UR62 ;  /* 0x0000003e000e7c02 */ /* 0x000fe20008000f00 */
[----:B------:R-:W-:Y:S10]  /*63c0*/  ENDCOLLECTIVE ;  /* 0x000000000000791b */ /* 0x000ff40003800000 */
.L_x_135:
[----:B------:R-:W-:Y:S05]  /*63d0*/  BSYNC B0 ;  /* 0x0000000000007941 */ /* 0x000fea0003800000 */
.L_x_134:
[----:B------:R-:W-:Y:S05]  /*63e0*/  BRA `(.L_x_136) ;  /* 0xfffffff8001c7947 */ /* 0x000fea000383ffff */
.L_x_121:
[----:B0-----:R0:W1:Y:S02]  /*63f0*/  SYNCS.PHASECHK.TRANS64.TRYWAIT P0, [R7+URZ], R4 ;  /* 0x00000004070075a7 */ /* 0x001064000800017f */
[----:B-1----:R-:W-:Y:S05]  /*6400*/  @!P0 NANOSLEEP.SYNCS 0x989680 ;  /* 0x009896800000895d */ /* 0x002fea0003900000 */
[----:B------:R-:W1:Y:S02]  /*6410*/  @!P0 SYNCS.PHASECHK.TRANS64 P0, [R7+URZ], R4 ;  /* 0x00000004070085a7 */ /* 0x000e64000800007f */
[----:B-1----:R-:W-:Y:S05]  /*6420*/  @!P0 BRA `(.L_x_121) ;  /* 0xfffffffc00f08947 */ /* 0x002fea000383ffff */
[----:B------:R-:W-:Y:S05]  /*6430*/  BRA `(.L_x_137) ;  /* 0xfffffff8005c7947 */ /* 0x000fea000383ffff */
.L_x_122:
[----:B0-----:R0:W1:Y:S02]  /*6440*/  SYNCS.PHASECHK.TRANS64.TRYWAIT P0, [R8+URZ], R5 ;  /* 0x00000005080075a7 */ /* 0x001064000800017f */
[----:B-1----:R-:W-:Y:S05]  /*6450*/  @!P0 NANOSLEEP.SYNCS 0x989680 ;  /* 0x009896800000895d */ /* 0x002fea0003900000 */
[----:B------:R-:W1:Y:S02]  /*6460*/  @!P0 SYNCS.PHASECHK.TRANS64 P0, [R8+URZ], R5 ;  /* 0x00000005080085a7 */ /* 0x000e64000800007f */
[----:B-1----:R-:W-:Y:S05]  /*6470*/  @!P0 BRA `(.L_x_122) ;  /* 0xfffffffc00f08947 */ /* 0x002fea000383ffff */
[----:B------:R-:W-:Y:S05]  /*6480*/  BRA `(.L_x_138) ;  /* 0xfffffff8006c7947 */ /* 0x000fea000383ffff */
.L_x_123:
[----:B0-----:R0:W1:Y:S02]  /*6490*/  SYNCS.PHASECHK.TRANS64.TRYWAIT P0, [R9+URZ], R4 ;  /* 0x00000004090075a7 */ /* 0x001064000800017f */
[----:B-1----:R-:W-:Y:S05]  /*64a0*/  @!P0 NANOSLEEP.SYNCS 0x989680 ;  /* 0x009896800000895d */ /* 0x002fea0003900000 */
[----:B------:R-:W1:Y:S02]  /*64b0*/  @!P0 SYNCS.PHASECHK.TRANS64 P0, [R9+URZ], R4 ;  /* 0x00000004090085a7 */ /* 0x000e64000800007f */
[----:B-1----:R-:W-:Y:S05]  /*64c0*/  @!P0 BRA `(.L_x_123) ;  /* 0xfffffffc00f08947 */ /* 0x002fea000383ffff */
[----:B------:R-:W-:Y:S05]  /*64d0*/  BRA `(.L_x_139) ;  /* 0xfffffff8007c7947 */ /* 0x000fea000383ffff */
.L_x_124:
[----:B0-----:R0:W1:Y:S02]  /*64e0*/  SYNCS.PHASECHK.TRANS64.TRYWAIT P0, [R8+URZ], R5 ;  /* 0x00000005080075a7 */ /* 0x001064000800017f */
[----:B-1----:R-:W-:Y:S05]  /*64f0*/  @!P0 NANOSLEEP.SYNCS 0x989680 ;  /* 0x009896800000895d */ /* 0x002fea0003900000 */
[----:B------:R-:W1:Y:S02]  /*6500*/  @!P0 SYNCS.PHASECHK.TRANS64 P0, [R8+URZ], R5 ;  /* 0x00000005080085a7 */ /* 0x000e64000800007f */
[----:B-1----:R-:W-:Y:S05]  /*6510*/  @!P0 BRA `(.L_x_124) ;  /* 0xfffffffc00f08947 */ /* 0x002fea000383ffff */
[----:B------:R-:W-:Y:S05]  /*6520*/  BRA `(.L_x_140) ;  /* 0xfffffff8008c7947 */ /* 0x000fea000383ffff */
.L_x_125:
[----:B0-----:R0:W1:Y:S02]  /*6530*/  SYNCS.PHASECHK.TRANS64.TRYWAIT P0, [R9+URZ], R4 ;  /* 0x00000004090075a7 */ /* 0x001064000800017f */
[----:B-1----:R-:W-:Y:S05]  /*6540*/  @!P0 NANOSLEEP.SYNCS 0x989680 ;  /* 0x009896800000895d */ /* 0x002fea0003900000 */
[----:B------:R-:W1:Y:S02]  /*6550*/  @!P0 SYNCS.PHASECHK.TRANS64 P0, [R9+URZ], R4 ;  /* 0x00000004090085a7 */ /* 0x000e64000800007f */
[----:B-1----:R-:W-:Y:S05]  /*6560*/  @!P0 BRA `(.L_x_125) ;  /* 0xfffffffc00f08947 */ /* 0x002fea000383ffff */
[----:B------:R-:W-:Y:S05]  /*6570*/  BRA `(.L_x_141) ;  /* 0xfffffff8009c7947 */ /* 0x000fea000383ffff */
.L_x_126:
[----:B0-----:R0:W1:Y:S02]  /*6580*/  SYNCS.PHASECHK.TRANS64.TRYWAIT P0, [R8+URZ], R5 ;  /* 0x00000005080075a7 */ /* 0x001064000800017f */
[----:B-1----:R-:W-:Y:S05]  /*6590*/  @!P0 NANOSLEEP.SYNCS 0x989680 ;  /* 0x009896800000895d */ /* 0x002fea0003900000 */
[----:B------:R-:W1:Y:S02]  /*65a0*/  @!P0 SYNCS.PHASECHK.TRANS64 P0, [R8+URZ], R5 ;  /* 0x00000005080085a7 */ /* 0x000e64000800007f */
[----:B-1----:R-:W-:Y:S05]  /*65b0*/  @!P0 BRA `(.L_x_126) ;  /* 0xfffffffc00f08947 */ /* 0x002fea000383ffff */
[----:B------:R-:W-:Y:S05]  /*65c0*/  BRA `(.L_x_142) ;  /* 0xfffffff800ac7947 */ /* 0x000fea000383ffff */
.L_x_127:
[----:B0-----:R0:W1:Y:S02]  /*65d0*/  SYNCS.PHASECHK.TRANS64.TRYWAIT P0, [R9+URZ], R4 ;  /* 0x00000004090075a7 */ /* 0x001064000800017f */
[----:B-1----:R-:W-:Y:S05]  /*65e0*/  @!P0 NANOSLEEP.SYNCS 0x989680 ;  /* 0x009896800000895d */ /* 0x002fea0003900000 */
[----:B------:R-:W1:Y:S02]  /*65f0*/  @!P0 SYNCS.PHASECHK.TRANS64 P0, [R9+URZ], R4 ;  /* 0x00000004090085a7 */ /* 0x000e64000800007f */
[----:B-1----:R-:W-:Y:S05]  /*6600*/  @!P0 BRA `(.L_x_127) ;  /* 0xfffffffc00f08947 */ /* 0x002fea000383ffff */
[----:B------:R-:W-:Y:S05]  /*6610*/  BRA `(.L_x_143) ;  /* 0xfffffff800bc7947 */ /* 0x000fea000383ffff */
.L_x_128:
[----:B0-----:R0:W1:Y:S02]  /*6620*/  SYNCS.PHASECHK.TRANS64.TRYWAIT P0, [R6+URZ], R5 ;  /* 0x00000005060075a7 */ /* 0x001064000800017f */
[----:B-1----:R-:W-:Y:S05]  /*6630*/  @!P0 NANOSLEEP.SYNCS 0x989680 ;  /* 0x009896800000895d */ /* 0x002fea0003900000 */
[----:B------:R-:W1:Y:S02]  /*6640*/  @!P0 SYNCS.PHASECHK.TRANS64 P0, [R6+URZ], R5 ;  /* 0x00000005060085a7 */ /* 0x000e64000800007f */
[----:B-1----:R-:W-:Y:S05]  /*6650*/  @!P0 BRA `(.L_x_128) ;  /* 0xfffffffc00f08947 */ /* 0x002fea000383ffff */
[----:B------:R-:W-:Y:S05]  /*6660*/  BRA `(.L_x_144) ;  /* 0xfffffff800c47947 */ /* 0x000fea000383ffff */
.L_x_145:
[----:B------:R-:W-:-:S00]  /*6670*/  BRA `(.L_x_145) ;  /* 0xfffffffc00fc7947 */ /* 0x000fc0000383ffff */
[----:B------:R-:W-:-:S00]  /*6680*/  NOP ;  /* 0x0000000000007918 */ /* 0x000fc00000000000 */
[----:B------:R-:W-:-:S00]  /*6690*/  NOP ;  /* 0x0000000000007918 */ /* 0x000fc00000000000 */
[----:B------:R-:W-:-:S00]  /*66a0*/  NOP ;  /* 0x0000000000007918 */ /* 0x000fc00000000000 */
[----:B------:R-:W-:-:S00]  /*66b0*/  NOP ;  /* 0x0000000000007918 */ /* 0x000fc00000000000 */
[----:B------:R-:W-:-:S00]  /*66c0*/  NOP ;  /* 0x0000000000007918 */ /* 0x000fc00000000000 */
[----:B------:R-:W-:-:S00]  /*66d0*/  NOP ;  /* 0x0000000000007918 */ /* 0x000fc00000000000 */
[----:B------:R-:W-:-:S00]  /*66e0*/  NOP ;  /* 0x0000000000007918 */ /* 0x000fc00000000000 */
[----:B------:R-:W-:-:S00]  /*66f0*/  NOP ;  /* 0x0000000000007918 */ /* 0x000fc00000000000 */
.L_x_146:


//--------------------- .nv.global.init           --------------------------
	.section	.nv.global.init,"aw",@progbits
.nv.global.init:
	.type		$str$22,@object
	.size		$str$22,($str$23 - $str$22)
$str$22:
        /*0000*/ 	.byte	0x6b, 0x5f, 0x74, 0x69, 0x6c, 0x65, 0x5f, 0x63, 0x6f, 0x75, 0x6e, 0x74, 0x20, 0x3e, 0x3d, 0x20
        /*0010*/ 	.byte	0x31, 0x00
	.type		$str$23,@object
	.size		$str$23,(__unnamed_1 - $str$23)
$str$23:
        /*0012*/ 	.byte	0x2f, 0x74, 0x6d, 0x70, 0x2f, 0x63, 0x75, 0x74, 0x6c, 0x61, 0x73, 0x73, 0x5f, 0x73, 0x77, 0x65
        /*0022*/ 	.byte	0x65, 0x70, 0x5f, 0x73, 0x72, 0x63, 0x2f, 0x69, 0x6e, 0x63, 0x6c, 0x75, 0x64, 0x65, 0x2f, 0x63
        /*0032*/ 	.byte	0x75, 0x74, 0x6c, 0x61, 0x73, 0x73, 0x2f, 0x67, 0x65, 0x6d, 0x6d, 0x2f, 0x63, 0x6f, 0x6c, 0x6c
        /*0042*/ 	.byte	0x65, 0x63, 0x74, 0x69, 0x76, 0x65, 0x2f, 0x73, 0x6d, 0x39, 0x30, 0x5f, 0x6d, 0x6d, 0x61, 0x5f
        /*0052*/ 	.byte	0x74, 0x6d, 0x61, 0x5f, 0x67, 0x6d, 0x6d, 0x61, 0x5f, 0x73, 0x73, 0x5f, 0x77, 0x61, 0x72, 0x70
        /*0062*/ 	.byte	0x73, 0x70, 0x65, 0x63, 0x69, 0x61, 0x6c, 0x69, 0x7a, 0x65, 0x64, 0x2e, 0x68, 0x70, 0x70, 0x00
	.type		__unnamed_1,@object
	.size		__unnamed_1,(.L_0 - __unnamed_1)
__unnamed_1:
        /*0072*/ 	.byte	0x76, 0x6f, 0x69, 0x64, 0x20, 0x63, 0x75, 0x74, 0x6c, 0x61, 0x73, 0x73, 0x3a, 0x3a, 0x67, 0x65
        /* <DEDUP_REMOVED lines=180> */
        /*0bc2*/ 	.byte	0x5d, 0x00
.L_0:


//--------------------- .nv.shared._ZN7cutlass13device_kernelINS_4gemm6kernel13GemmUniversalIN4cute5tupleIJiiiiEEENS1_10collective13CollectiveMmaINS1_34MainloopSm90TmaGmmaWarpSpecializedILi9ENS5_IJNS4_1CILi1EEENSA_ILi2EEESB_EEENS1_35KernelTmaWarpSpecializedCooperativeEEENS5_IJNSA_ILi128EEENSA_ILi64EEESH_EEENS_6half_tENS5_IJlSB_lEEESJ_SK_NS4_8TiledMMAINS4_8MMA_AtomIJNS4_4SM904GMMA25MMA_64x64x16_F32F16F16_SSILNSO_5MajorE0ELSQ_0ELNSO_7ScaleInE1ELSR_1EEEEEENS4_6LayoutINS5_IJSC_SB_SB_EEENS5_IJSB_NSA_ILi0EEESW_EEEEENS5_IJNS4_10UnderscoreESZ_SZ_EEEEENS4_23SM90_TMA_LOAD_MULTICASTENS4_14ComposedLayoutINS4_7SwizzleILi3ELi4ELi3EEENS4_18smem_ptr_flag_bitsILi16EEENSU_INS5_IJNSA_ILi8EEESH_EEENS5_IJSH_SB_EEEEEEEvNS4_8identityENS4_13SM90_TMA_LOADES1C_vS1D_EENS_8epilogue10collective6detail29Sm90TmaWarpSpecializedAdapterINS1H_15DefaultEpilogueISJ_SK_SK_NS1G_6thread17LinearCombinationISJ_Li1EffLNS1L_9ScaleType4KindE0ELNS_15FloatRoundStyleE2ESJ_EENS1_15EpilogueDefaultEEEEEvvEEEEvNT_6ParamsE --------------------------
	.section	.nv.shared._ZN7cutlass13device_kernelINS_4gemm6kernel13GemmUniversalIN4cute5tupleIJiiiiEEENS1_10collective13CollectiveMmaINS1_34MainloopSm90TmaGmmaWarpSpecializedILi9ENS5_IJNS4_1CILi1EEENSA_ILi2EEESB_EEENS1_35KernelTmaWarpSpecializedCooperativeEEENS5_IJNSA_ILi128EEENSA_ILi64EEESH_EEENS_6half_tENS5_IJlSB_lEEESJ_SK_NS4_8TiledMMAINS4_8MMA_AtomIJNS4_4SM904GMMA25MMA_64x64x16_F32F16F16_SSILNSO_5MajorE0ELSQ_0ELNSO_7ScaleInE1ELSR_1EEEEEENS4_6LayoutINS5_IJSC_SB_SB_EEENS5_IJSB_NSA_ILi0EEESW_EEEEENS5_IJNS4_10UnderscoreESZ_SZ_EEEEENS4_23SM90_TMA_LOAD_MULTICASTENS4_14ComposedLayoutINS4_7SwizzleILi3ELi4ELi3EEENS4_18smem_ptr_flag_bitsILi16EEENSU_INS5_IJNSA_ILi8EEESH_EEENS5_IJSH_SB_EEEEEEEvNS4_8identityENS4_13SM90_TMA_LOADES1C_vS1D_EENS_8epilogue10collective6detail29Sm90TmaWarpSpecializedAdapterINS1H_15DefaultEpilogueISJ_SK_SK_NS1G_6thread17LinearCombinationISJ_Li1EffLNS1L_9ScaleType4KindE0ELNS_15FloatRoundStyleE2ESJ_EENS1_15EpilogueDefaultEEEEEvvEEEEvNT_6ParamsE,"aw",@nobits
	.sectionflags	@""
	.align	16
	.zero		1024


//--------------------- .nv.shared.reserved.0     --------------------------
	.section	.nv.shared.reserved.0,"aw",@nobits
	.weak		__nv_reservedSMEM_offset_0_alias
	.size		__nv_reservedSMEM_offset_0_alias, 0, 0
	.other		__nv_reservedSMEM_offset_0_alias,@"STO_CUDA_RESERVED_SHARED STV_DEFAULT"
__nv_reservedSMEM_offset_0_alias:
	.zero		0


//--------------------- .nv.global                --------------------------
	.section	.nv.global,"aw",@nobits
.nv.global:
	.type		_ZN39_INTERNAL_5a956747_4_k_cu_b11b12f6_26204cute1_E,@object
	.size		_ZN39_INTERNAL_5a956747_4_k_cu_b11b12f6_26204cute1_E,(_ZN39_INTERNAL_5a956747_4_k_cu_b11b12f6_26204cuda3std3__45__cpo6cbeginE - _ZN39_INTERNAL_5a956747_4_k_cu_b11b12f6_26204cute1_E)
_ZN39_INTERNAL_5a956747_4_k_cu_b11b12f6_26204cute1_E:
	.zero		1
	.type		_ZN39_INTERNAL_5a956747_4_k_cu_b11b12f6_26204cuda3std3__45__cpo6cbeginE,@object
	.size		_ZN39_INTERNAL_5a956747_4_k_cu_b11b12f6_26204cuda3std3__45__cpo6cbeginE,(_ZN39_INTERNAL_5a956747_4_k_cu_b11b12f6_26204cuda3std3__48in_placeE - _ZN39_INTERNAL_5a956747_4_k_cu_b11b12f6_26204cuda3std3__45__cpo6cbeginE)
_ZN39_INTERNAL_5a956747_4_k_cu_b11b12f6_26204cuda3std3__45__cpo6cbeginE:
	.zero		1
	.type		_ZN39_INTERNAL_5a956747_4_k_cu_b11b12f6_26204cuda3std3__48in_placeE,@object
	.size		_ZN39_INTERNAL_5a956747_4_k_cu_b11b12f6_26204cuda3std3__48in_placeE,(_ZN39_INTERNAL_5a956747_4_k_cu_b11b12f6_26204cuda3std6ranges3__45__cpo9iter_moveE - _ZN39_INTERNAL_5a956747_4_k_cu_b11b12f6_26204cuda3std3__48in_placeE)
_ZN39_INTERNAL_5a956747_4_k_cu_b11b12f6_26204cuda3std3__48in_placeE:
	.zero		1
	.type		_ZN39_INTERNAL_5a956747_4_k_cu_b11b12f6_26204cuda3std6ranges3__45__cpo9iter_moveE,@object
	.size		_ZN39_INTERNAL_5a956747_4_k_cu_b11b12f6_26204cuda3std6ranges3__45__cpo9iter_moveE,(_ZN39_INTERNAL_5a956747_4_k_cu_b11b12f6_26204cuda3std3__45__cpo5beginE - _ZN39_INTERNAL_5a956747_4_k_cu_b11b12f6_26204cuda3std6ranges3__45__cpo9iter_moveE)
_ZN39_INTERNAL_5a956747_4_k_cu_b11b12f6_26204cuda3std6ranges3__45__cpo9iter_moveE:
	.zero		1
	.type		_ZN39_INTERNAL_5a956747_4_k_cu_b11b12f6_26204cuda3std3__45__cpo5beginE,@object
	.size		_ZN39_INTERNAL_5a956747_4_k_cu_b11b12f6_26204cuda3std3__45__cpo5beginE,(_ZN39_INTERNAL_5a956747_4_k_cu_b11b12f6_26204cuda3std3__441_GLOBAL__N__5a956747_4_k_cu_b11b12f6_26206ignoreE - _ZN39_INTERNAL_5a956747_4_k_cu_b11b12f6_26204cuda3std3__45__cpo5beginE)
_ZN39_INTERNAL_5a956747_4_k_cu_b11b12f6_26204cuda3std3__45__cpo5beginE:
	.zero		1
	.type		_ZN39_INTERNAL_5a956747_4_k_cu_b11b12f6_26204cuda3std3__441_GLOBAL__N__5a956747_4_k_cu_b11b12f6_26206ignoreE,@object
	.size		_ZN39_INTERNAL_5a956747_4_k_cu_b11b12f6_26204cuda3std3__441_GLOBAL__N__5a956747_4_k_cu_b11b12f6_26206ignoreE,(_ZN39_INTERNAL_5a956747_4_k_cu_b11b12f6_26204cute7productE - _ZN39_INTERNAL_5a956747_4_k_cu_b11b12f6_26204cuda3std3__441_GLOBAL__N__5a956747_4_k_cu_b11b12f6_26206ignoreE)
_ZN39_INTERNAL_5a956747_4_k_cu_b11b12f6_26204cuda3std3__441_GLOBAL__N__5a956747_4_k_cu_b11b12f6_26206ignoreE:
	.zero		1
	.type		_ZN39_INTERNAL_5a956747_4_k_cu_b11b12f6_26204cute7productE,@object
	.size		_ZN39_INTERNAL_5a956747_4_k_cu_b11b12f6_26204cute7productE,(_ZN39_INTERNAL_5a956747_4_k_cu_b11b12f6_26204cuda3std3__45__cpo3endE - _ZN39_INTERNAL_5a956747_4_k_cu_b11b12f6_26204cute7productE)
_ZN39_INTERNAL_5a956747_4_k_cu_b11b12f6_26204cute7productE:
	.zero		1
	.type		_ZN39_INTERNAL_5a956747_4_k_cu_b11b12f6_26204cuda3std3__45__cpo3endE,@object
	.size		_ZN39_INTERNAL_5a956747_4_k_cu_b11b12f6_26204cuda3std3__45__cpo3endE,(_ZN39_INTERNAL_5a956747_4_k_cu_b11b12f6_26204cuda3std3__419piecewise_constructE - _ZN39_INTERNAL_5a956747_4_k_cu_b11b12f6_26204cuda3std3__45__cpo3endE)
_ZN39_INTERNAL_5a956747_4_k_cu_b11b12f6_26204cuda3std3__45__cpo3endE:
	.zero		1
	.type		_ZN39_INTERNAL_5a956747_4_k_cu_b11b12f6_26204cuda3std3__419piecewise_constructE,@object
	.size		_ZN39_INTERNAL_5a956747_4_k_cu_b11b12f6_26204cuda3std3__419piecewise_constructE,(_ZN39_INTERNAL_5a956747_4_k_cu_b11b12f6_26204cuda3std3__45__cpo4cendE - _ZN39_INTERNAL_5a956747_4_k_cu_b11b12f6_26204cuda3std3__419piecewise_constructE)
_ZN39_INTERNAL_5a956747_4_k_cu_b11b12f6_26204cuda3std3__419piecewise_constructE:
	.zero		1
	.type		_ZN39_INTERNAL_5a956747_4_k_cu_b11b12f6_26204cuda3std3__45__cpo4cendE,@object
	.size		_ZN39_INTERNAL_5a956747_4_k_cu_b11b12f6_26204cuda3std3__45__cpo4cendE,(_ZN39_INTERNAL_5a956747_4_k_cu_b11b12f6_26204cuda3std6ranges3__45__cpo4swapE - _ZN39_INTERNAL_5a956747_4_k_cu_b11b12f6_26204cuda3std3__45__cpo4cendE)
_ZN39_INTERNAL_5a956747_4_k_cu_b11b12f6_26204cuda3std3__45__cpo4cendE:
	.zero		1
	.type		_ZN39_INTERNAL_5a956747_4_k_cu_b11b12f6_26204cuda3std6ranges3__45__cpo4swapE,@object
	.size		_ZN39_INTERNAL_5a956747_4_k_cu_b11b12f6_26204cuda3std6ranges3__45__cpo4swapE,(.L_8 - _ZN39_INTERNAL_5a956747_4_k_cu_b11b12f6_26204cuda3std6ranges3__45__cpo4swapE)
_ZN39_INTERNAL_5a956747_4_k_cu_b11b12f6_26204cuda3std6ranges3__45__cpo4swapE:
	.zero		1
.L_8:


//--------------------- .nv.constant0._ZN7cutlass13device_kernelINS_4gemm6kernel13GemmUniversalIN4cute5tupleIJiiiiEEENS1_10collective13CollectiveMmaINS1_34MainloopSm90TmaGmmaWarpSpecializedILi9ENS5_IJNS4_1CILi1EEENSA_ILi2EEESB_EEENS1_35KernelTmaWarpSpecializedCooperativeEEENS5_IJNSA_ILi128EEENSA_ILi64EEESH_EEENS_6half_tENS5_IJlSB_lEEESJ_SK_NS4_8TiledMMAINS4_8MMA_AtomIJNS4_4SM904GMMA25MMA_64x64x16_F32F16F16_SSILNSO_5MajorE0ELSQ_0ELNSO_7ScaleInE1ELSR_1EEEEEENS4_6LayoutINS5_IJSC_SB_SB_EEENS5_IJSB_NSA_ILi0EEESW_EEEEENS5_IJNS4_10UnderscoreESZ_SZ_EEEEENS4_23SM90_TMA_LOAD_MULTICASTENS4_14ComposedLayoutINS4_7SwizzleILi3ELi4ELi3EEENS4_18smem_ptr_flag_bitsILi16EEENSU_INS5_IJNSA_ILi8EEESH_EEENS5_IJSH_SB_EEEEEEEvNS4_8identityENS4_13SM90_TMA_LOADES1C_vS1D_EENS_8epilogue10collective6detail29Sm90TmaWarpSpecializedAdapterINS1H_15DefaultEpilogueISJ_SK_SK_NS1G_6thread17LinearCombinationISJ_Li1EffLNS1L_9ScaleType4KindE0ELNS_15FloatRoundStyleE2ESJ_EENS1_15EpilogueDefaultEEEEEvvEEEEvNT_6ParamsE --------------------------
	.section	.nv.constant0._ZN7cutlass13device_kernelINS_4gemm6kernel13GemmUniversalIN4cute5tupleIJiiiiEEENS1_10collective13CollectiveMmaINS1_34MainloopSm90TmaGmmaWarpSpecializedILi9ENS5_IJNS4_1CILi1EEENSA_ILi2EEESB_EEENS1_35KernelTmaWarpSpecializedCooperativeEEENS5_IJNSA_ILi128EEENSA_ILi64EEESH_EEENS_6half_tENS5_IJlSB_lEEESJ_SK_NS4_8TiledMMAINS4_8MMA_AtomIJNS4_4SM904GMMA25MMA_64x64x16_F32F16F16_SSILNSO_5MajorE0ELSQ_0ELNSO_7ScaleInE1ELSR_1EEEEEENS4_6LayoutINS5_IJSC_SB_SB_EEENS5_IJSB_NSA_ILi0EEESW_EEEEENS5_IJNS4_10UnderscoreESZ_SZ_EEEEENS4_23SM90_TMA_LOAD_MULTICASTENS4_14ComposedLayoutINS4_7SwizzleILi3ELi4ELi3EEENS4_18smem_ptr_flag_bitsILi16EEENSU_INS5_IJNSA_ILi8EEESH_EEENS5_IJSH_SB_EEEEEEEvNS4_8identityENS4_13SM90_TMA_LOADES1C_vS1D_EENS_8epilogue10collective6detail29Sm90TmaWarpSpecializedAdapterINS1H_15DefaultEpilogueISJ_SK_SK_NS1G_6thread17LinearCombinationISJ_Li1EffLNS1L_9ScaleType4KindE0ELNS_15FloatRoundStyleE2ESJ_EENS1_15EpilogueDefaultEEEEEvvEEEEvNT_6ParamsE,"a",@progbits
	.sectionflags	@""
	.align	4
.nv.constant0._ZN7cutlass13device_kernelINS_4gemm6kernel13GemmUniversalIN4cute5tupleIJiiiiEEENS1_10collective13CollectiveMmaINS1_34MainloopSm90TmaGmmaWarpSpecializedILi9ENS5_IJNS4_1CILi1EEENSA_ILi2EEESB_EEENS1_35KernelTmaWarpSpecializedCooperativeEEENS5_IJNSA_ILi128EEENSA_ILi64EEESH_EEENS_6half_tENS5_IJlSB_lEEESJ_SK_NS4_8TiledMMAINS4_8MMA_AtomIJNS4_4SM904GMMA25MMA_64x64x16_F32F16F16_SSILNSO_5MajorE0ELSQ_0ELNSO_7ScaleInE1ELSR_1EEEEEENS4_6LayoutINS5_IJSC_SB_SB_EEENS5_IJSB_NSA_ILi0EEESW_EEEEENS5_IJNS4_10UnderscoreESZ_SZ_EEEEENS4_23SM90_TMA_LOAD_MULTICASTENS4_14ComposedLayoutINS4_7SwizzleILi3ELi4ELi3EEENS4_18smem_ptr_flag_bitsILi16EEENSU_INS5_IJNSA_ILi8EEESH_EEENS5_IJSH_SB_EEEEEEEvNS4_8identityENS4_13SM90_TMA_LOADES1C_vS1D_EENS_8epilogue10collective6detail29Sm90TmaWarpSpecializedAdapterINS1H_15DefaultEpilogueISJ_SK_SK_NS1G_6thread17LinearCombinationISJ_Li1EffLNS1L_9ScaleType4KindE0ELNS_15FloatRoundStyleE2ESJ_EENS1_15EpilogueDefaultEEEEEvvEEEEvNT_6ParamsE:
	.zero		1664


//--------------------- SYMBOLS --------------------------

	.type		.nv.reservedSmem.offset0,@object
	.size		.nv.reservedSmem.offset0,0x4
	.type		__assertfail,@function
